//
// Generated by NVIDIA NVVM Compiler
//
// Compiler Build ID: CL-36424714
// Cuda compilation tools, release 13.0, V13.0.88
// Based on NVVM 20.0.0
//

.version 9.0
.target sm_100
.address_size 64

	// .globl	_ZN3cub18CUB_300001_SM_10006detail11EmptyKernelIvEEvv
.global .align 1 .b8 _ZN30_INTERNAL_59197ce4_4_k_cu_main4cuda3std3__45__cpo5beginE[1];
.global .align 1 .b8 _ZN30_INTERNAL_59197ce4_4_k_cu_main4cuda3std3__45__cpo3endE[1];
.global .align 1 .b8 _ZN30_INTERNAL_59197ce4_4_k_cu_main4cuda3std3__45__cpo6cbeginE[1];
.global .align 1 .b8 _ZN30_INTERNAL_59197ce4_4_k_cu_main4cuda3std3__45__cpo4cendE[1];
.global .align 1 .b8 _ZN30_INTERNAL_59197ce4_4_k_cu_main4cuda3std3__45__cpo6rbeginE[1];
.global .align 1 .b8 _ZN30_INTERNAL_59197ce4_4_k_cu_main4cuda3std3__45__cpo4rendE[1];
.global .align 1 .b8 _ZN30_INTERNAL_59197ce4_4_k_cu_main4cuda3std3__45__cpo7crbeginE[1];
.global .align 1 .b8 _ZN30_INTERNAL_59197ce4_4_k_cu_main4cuda3std3__45__cpo5crendE[1];
.global .align 1 .b8 _ZN30_INTERNAL_59197ce4_4_k_cu_main4cuda3std3__432_GLOBAL__N__59197ce4_4_k_cu_main6ignoreE[1];
.global .align 1 .b8 _ZN30_INTERNAL_59197ce4_4_k_cu_main4cuda3std3__419piecewise_constructE[1];
.global .align 1 .b8 _ZN30_INTERNAL_59197ce4_4_k_cu_main4cuda3std3__48in_placeE[1];
.global .align 1 .b8 _ZN30_INTERNAL_59197ce4_4_k_cu_main4cuda3std3__420unreachable_sentinelE[1];
.global .align 1 .b8 _ZN30_INTERNAL_59197ce4_4_k_cu_main4cuda3std3__47nulloptE[1];
.global .align 1 .b8 _ZN30_INTERNAL_59197ce4_4_k_cu_main4cuda3std3__48unexpectE[1];
.global .align 1 .b8 _ZN30_INTERNAL_59197ce4_4_k_cu_main4cuda3std6ranges3__45__cpo4swapE[1];
.global .align 1 .b8 _ZN30_INTERNAL_59197ce4_4_k_cu_main4cuda3std6ranges3__45__cpo9iter_moveE[1];
.global .align 1 .b8 _ZN30_INTERNAL_59197ce4_4_k_cu_main4cuda3std6ranges3__45__cpo5beginE[1];
.global .align 1 .b8 _ZN30_INTERNAL_59197ce4_4_k_cu_main4cuda3std6ranges3__45__cpo3endE[1];
.global .align 1 .b8 _ZN30_INTERNAL_59197ce4_4_k_cu_main4cuda3std6ranges3__45__cpo6cbeginE[1];
.global .align 1 .b8 _ZN30_INTERNAL_59197ce4_4_k_cu_main4cuda3std6ranges3__45__cpo4cendE[1];
.global .align 1 .b8 _ZN30_INTERNAL_59197ce4_4_k_cu_main4cuda3std6ranges3__45__cpo7advanceE[1];
.global .align 1 .b8 _ZN30_INTERNAL_59197ce4_4_k_cu_main4cuda3std6ranges3__45__cpo9iter_swapE[1];
.global .align 1 .b8 _ZN30_INTERNAL_59197ce4_4_k_cu_main4cuda3std6ranges3__45__cpo4nextE[1];
.global .align 1 .b8 _ZN30_INTERNAL_59197ce4_4_k_cu_main4cuda3std6ranges3__45__cpo4prevE[1];
.global .align 1 .b8 _ZN30_INTERNAL_59197ce4_4_k_cu_main4cuda3std6ranges3__45__cpo4dataE[1];
.global .align 1 .b8 _ZN30_INTERNAL_59197ce4_4_k_cu_main4cuda3std6ranges3__45__cpo5cdataE[1];
.global .align 1 .b8 _ZN30_INTERNAL_59197ce4_4_k_cu_main4cuda3std6ranges3__45__cpo4sizeE[1];
.global .align 1 .b8 _ZN30_INTERNAL_59197ce4_4_k_cu_main4cuda3std6ranges3__45__cpo5ssizeE[1];
.global .align 1 .b8 _ZN30_INTERNAL_59197ce4_4_k_cu_main4cuda3std6ranges3__45__cpo8distanceE[1];
.global .align 1 .b8 _ZN30_INTERNAL_59197ce4_4_k_cu_main6thrust24THRUST_300001_SM_1000_NS8cuda_cub3parE[1];
.global .align 1 .b8 _ZN30_INTERNAL_59197ce4_4_k_cu_main6thrust24THRUST_300001_SM_1000_NS8cuda_cub10par_nosyncE[1];
.global .align 1 .b8 _ZN30_INTERNAL_59197ce4_4_k_cu_main6thrust24THRUST_300001_SM_1000_NS6system6detail10sequential3seqE[1];
.global .align 1 .b8 _ZN30_INTERNAL_59197ce4_4_k_cu_main6thrust24THRUST_300001_SM_1000_NS12placeholders2_1E[1];
.global .align 1 .b8 _ZN30_INTERNAL_59197ce4_4_k_cu_main6thrust24THRUST_300001_SM_1000_NS12placeholders2_2E[1];
.global .align 1 .b8 _ZN30_INTERNAL_59197ce4_4_k_cu_main6thrust24THRUST_300001_SM_1000_NS12placeholders2_3E[1];
.global .align 1 .b8 _ZN30_INTERNAL_59197ce4_4_k_cu_main6thrust24THRUST_300001_SM_1000_NS12placeholders2_4E[1];
.global .align 1 .b8 _ZN30_INTERNAL_59197ce4_4_k_cu_main6thrust24THRUST_300001_SM_1000_NS12placeholders2_5E[1];
.global .align 1 .b8 _ZN30_INTERNAL_59197ce4_4_k_cu_main6thrust24THRUST_300001_SM_1000_NS12placeholders2_6E[1];
.global .align 1 .b8 _ZN30_INTERNAL_59197ce4_4_k_cu_main6thrust24THRUST_300001_SM_1000_NS12placeholders2_7E[1];
.global .align 1 .b8 _ZN30_INTERNAL_59197ce4_4_k_cu_main6thrust24THRUST_300001_SM_1000_NS12placeholders2_8E[1];
.global .align 1 .b8 _ZN30_INTERNAL_59197ce4_4_k_cu_main6thrust24THRUST_300001_SM_1000_NS12placeholders2_9E[1];
.global .align 1 .b8 _ZN30_INTERNAL_59197ce4_4_k_cu_main6thrust24THRUST_300001_SM_1000_NS12placeholders3_10E[1];
.global .align 1 .b8 _ZN30_INTERNAL_59197ce4_4_k_cu_main6thrust24THRUST_300001_SM_1000_NS3seqE[1];

.visible .entry _ZN3cub18CUB_300001_SM_10006detail11EmptyKernelIvEEvv()
{


	ret;

}
	// .globl	_ZN3cub18CUB_300001_SM_10006detail8for_each13static_kernelINS2_12policy_hub_t12policy_500_tEmN6thrust24THRUST_300001_SM_1000_NS8cuda_cub20__uninitialized_fill7functorINS7_10device_ptrIdEEdEEEEvT0_T1_
.visible .entry _ZN3cub18CUB_300001_SM_10006detail8for_each13static_kernelINS2_12policy_hub_t12policy_500_tEmN6thrust24THRUST_300001_SM_1000_NS8cuda_cub20__uninitialized_fill7functorINS7_10device_ptrIdEEdEEEEvT0_T1_(
	.param .u64 _ZN3cub18CUB_300001_SM_10006detail8for_each13static_kernelINS2_12policy_hub_t12policy_500_tEmN6thrust24THRUST_300001_SM_1000_NS8cuda_cub20__uninitialized_fill7functorINS7_10device_ptrIdEEdEEEEvT0_T1__param_0,
	.param .align 8 .b8 _ZN3cub18CUB_300001_SM_10006detail8for_each13static_kernelINS2_12policy_hub_t12policy_500_tEmN6thrust24THRUST_300001_SM_1000_NS8cuda_cub20__uninitialized_fill7functorINS7_10device_ptrIdEEdEEEEvT0_T1__param_1[16]
)
.maxntid 256
{
	.reg .pred 	%p<4>;
	.reg .b32 	%r<5>;
	.reg .b64 	%rd<16>;
	.reg .b64 	%fd<3>;

	ld.param.f64 	%fd2, [_ZN3cub18CUB_300001_SM_10006detail8for_each13static_kernelINS2_12policy_hub_t12policy_500_tEmN6thrust24THRUST_300001_SM_1000_NS8cuda_cub20__uninitialized_fill7functorINS7_10device_ptrIdEEdEEEEvT0_T1__param_1+8];
	ld.param.u64 	%rd4, [_ZN3cub18CUB_300001_SM_10006detail8for_each13static_kernelINS2_12policy_hub_t12policy_500_tEmN6thrust24THRUST_300001_SM_1000_NS8cuda_cub20__uninitialized_fill7functorINS7_10device_ptrIdEEdEEEEvT0_T1__param_1];
	ld.param.u64 	%rd5, [_ZN3cub18CUB_300001_SM_10006detail8for_each13static_kernelINS2_12policy_hub_t12policy_500_tEmN6thrust24THRUST_300001_SM_1000_NS8cuda_cub20__uninitialized_fill7functorINS7_10device_ptrIdEEdEEEEvT0_T1__param_0];
	mov.u32 	%r2, %ctaid.x;
	mul.wide.u32 	%rd1, %r2, 512;
	sub.s64 	%rd2, %rd5, %rd1;
	setp.lt.u64 	%p1, %rd2, 512;
	@%p1 bra 	$L__BB1_2;
	mov.u32 	%r4, %tid.x;
	cvta.to.global.u64 	%rd11, %rd4;
	cvt.u64.u32 	%rd12, %r4;
	add.s64 	%rd13, %rd1, %rd12;
	shl.b64 	%rd14, %rd13, 3;
	add.s64 	%rd15, %rd11, %rd14;
	st.global.f64 	[%rd15], %fd2;
	st.global.f64 	[%rd15+2048], %fd2;
	bra.uni 	$L__BB1_6;
$L__BB1_2:
	cvta.to.global.u64 	%rd6, %rd4;
	mov.u32 	%r1, %tid.x;
	cvt.u64.u32 	%rd7, %r1;
	setp.le.u64 	%p2, %rd2, %rd7;
	add.s64 	%rd8, %rd1, %rd7;
	shl.b64 	%rd9, %rd8, 3;
	add.s64 	%rd3, %rd6, %rd9;
	@%p2 bra 	$L__BB1_4;
	st.global.f64 	[%rd3], %fd2;
$L__BB1_4:
	add.s32 	%r3, %r1, 256;
	cvt.u64.u32 	%rd10, %r3;
	setp.le.u64 	%p3, %rd2, %rd10;
	@%p3 bra 	$L__BB1_6;
	st.global.f64 	[%rd3+2048], %fd2;
$L__BB1_6:
	ret;

}
	// .globl	_ZN3cub18CUB_300001_SM_10006detail9transform16transform_kernelINS2_10policy_hubILb1EN4cuda3std3__45tupleIJN6thrust24THRUST_300001_SM_1000_NS17counting_iteratorIiNSA_11use_defaultESC_SC_EEEEEE10policy1000Ei7rng_gpuNSA_6detail15normal_iteratorINSA_10device_ptrIdEEEEJSD_EEEvT0_iT1_T2_DpNS2_10kernel_argIT3_EE
.visible .entry _ZN3cub18CUB_300001_SM_10006detail9transform16transform_kernelINS2_10policy_hubILb1EN4cuda3std3__45tupleIJN6thrust24THRUST_300001_SM_1000_NS17counting_iteratorIiNSA_11use_defaultESC_SC_EEEEEE10policy1000Ei7rng_gpuNSA_6detail15normal_iteratorINSA_10device_ptrIdEEEEJSD_EEEvT0_iT1_T2_DpNS2_10kernel_argIT3_EE(
	.param .u32 _ZN3cub18CUB_300001_SM_10006detail9transform16transform_kernelINS2_10policy_hubILb1EN4cuda3std3__45tupleIJN6thrust24THRUST_300001_SM_1000_NS17counting_iteratorIiNSA_11use_defaultESC_SC_EEEEEE10policy1000Ei7rng_gpuNSA_6detail15normal_iteratorINSA_10device_ptrIdEEEEJSD_EEEvT0_iT1_T2_DpNS2_10kernel_argIT3_EE_param_0,
	.param .u32 _ZN3cub18CUB_300001_SM_10006detail9transform16transform_kernelINS2_10policy_hubILb1EN4cuda3std3__45tupleIJN6thrust24THRUST_300001_SM_1000_NS17counting_iteratorIiNSA_11use_defaultESC_SC_EEEEEE10policy1000Ei7rng_gpuNSA_6detail15normal_iteratorINSA_10device_ptrIdEEEEJSD_EEEvT0_iT1_T2_DpNS2_10kernel_argIT3_EE_param_1,
	.param .align 4 .b8 _ZN3cub18CUB_300001_SM_10006detail9transform16transform_kernelINS2_10policy_hubILb1EN4cuda3std3__45tupleIJN6thrust24THRUST_300001_SM_1000_NS17counting_iteratorIiNSA_11use_defaultESC_SC_EEEEEE10policy1000Ei7rng_gpuNSA_6detail15normal_iteratorINSA_10device_ptrIdEEEEJSD_EEEvT0_iT1_T2_DpNS2_10kernel_argIT3_EE_param_2[4],
	.param .align 8 .b8 _ZN3cub18CUB_300001_SM_10006detail9transform16transform_kernelINS2_10policy_hubILb1EN4cuda3std3__45tupleIJN6thrust24THRUST_300001_SM_1000_NS17counting_iteratorIiNSA_11use_defaultESC_SC_EEEEEE10policy1000Ei7rng_gpuNSA_6detail15normal_iteratorINSA_10device_ptrIdEEEEJSD_EEEvT0_iT1_T2_DpNS2_10kernel_argIT3_EE_param_3[8],
	.param .align 8 .b8 _ZN3cub18CUB_300001_SM_10006detail9transform16transform_kernelINS2_10policy_hubILb1EN4cuda3std3__45tupleIJN6thrust24THRUST_300001_SM_1000_NS17counting_iteratorIiNSA_11use_defaultESC_SC_EEEEEE10policy1000Ei7rng_gpuNSA_6detail15normal_iteratorINSA_10device_ptrIdEEEEJSD_EEEvT0_iT1_T2_DpNS2_10kernel_argIT3_EE_param_4[16]
)
.maxntid 128
{
	.reg .pred 	%p<9>;
	.reg .b32 	%r<88>;
	.reg .b64 	%rd<19>;
	.reg .b64 	%fd<5>;

	ld.param.u32 	%r1, [_ZN3cub18CUB_300001_SM_10006detail9transform16transform_kernelINS2_10policy_hubILb1EN4cuda3std3__45tupleIJN6thrust24THRUST_300001_SM_1000_NS17counting_iteratorIiNSA_11use_defaultESC_SC_EEEEEE10policy1000Ei7rng_gpuNSA_6detail15normal_iteratorINSA_10device_ptrIdEEEEJSD_EEEvT0_iT1_T2_DpNS2_10kernel_argIT3_EE_param_2];
	ld.param.u32 	%r2, [_ZN3cub18CUB_300001_SM_10006detail9transform16transform_kernelINS2_10policy_hubILb1EN4cuda3std3__45tupleIJN6thrust24THRUST_300001_SM_1000_NS17counting_iteratorIiNSA_11use_defaultESC_SC_EEEEEE10policy1000Ei7rng_gpuNSA_6detail15normal_iteratorINSA_10device_ptrIdEEEEJSD_EEEvT0_iT1_T2_DpNS2_10kernel_argIT3_EE_param_4];
	ld.param.u32 	%r26, [_ZN3cub18CUB_300001_SM_10006detail9transform16transform_kernelINS2_10policy_hubILb1EN4cuda3std3__45tupleIJN6thrust24THRUST_300001_SM_1000_NS17counting_iteratorIiNSA_11use_defaultESC_SC_EEEEEE10policy1000Ei7rng_gpuNSA_6detail15normal_iteratorINSA_10device_ptrIdEEEEJSD_EEEvT0_iT1_T2_DpNS2_10kernel_argIT3_EE_param_0];
	ld.param.u64 	%rd4, [_ZN3cub18CUB_300001_SM_10006detail9transform16transform_kernelINS2_10policy_hubILb1EN4cuda3std3__45tupleIJN6thrust24THRUST_300001_SM_1000_NS17counting_iteratorIiNSA_11use_defaultESC_SC_EEEEEE10policy1000Ei7rng_gpuNSA_6detail15normal_iteratorINSA_10device_ptrIdEEEEJSD_EEEvT0_iT1_T2_DpNS2_10kernel_argIT3_EE_param_3];
	ld.param.u32 	%r25, [_ZN3cub18CUB_300001_SM_10006detail9transform16transform_kernelINS2_10policy_hubILb1EN4cuda3std3__45tupleIJN6thrust24THRUST_300001_SM_1000_NS17counting_iteratorIiNSA_11use_defaultESC_SC_EEEEEE10policy1000Ei7rng_gpuNSA_6detail15normal_iteratorINSA_10device_ptrIdEEEEJSD_EEEvT0_iT1_T2_DpNS2_10kernel_argIT3_EE_param_1];
	cvta.to.global.u64 	%rd1, %rd4;
	shl.b32 	%r27, %r25, 7;
	mov.u32 	%r28, %ctaid.x;
	mul.lo.s32 	%r3, %r27, %r28;
	sub.s32 	%r29, %r26, %r3;
	min.s32 	%r4, %r27, %r29;
	setp.gt.s32 	%p1, %r27, %r29;
	@%p1 bra 	$L__BB2_4;
	setp.lt.s32 	%p2, %r25, 1;
	@%p2 bra 	$L__BB2_9;
	mov.u32 	%r83, %tid.x;
	neg.s32 	%r84, %r25;
	mul.wide.s32 	%rd5, %r3, 8;
	add.s64 	%rd2, %rd1, %rd5;
	add.s32 	%r30, %r2, %r83;
	add.s32 	%r31, %r30, %r3;
	mul.lo.s32 	%r82, %r1, %r31;
	shl.b32 	%r8, %r1, 7;
$L__BB2_3:
	mul.wide.s32 	%rd6, %r83, 8;
	add.s64 	%rd7, %rd2, %rd6;
	mul.hi.u32 	%r32, %r82, 3;
	sub.s32 	%r33, %r82, %r32;
	shr.u32 	%r34, %r33, 1;
	add.s32 	%r35, %r34, %r32;
	shr.u32 	%r36, %r35, 30;
	mul.lo.s32 	%r37, %r36, 2147483647;
	sub.s32 	%r38, %r82, %r37;
	max.u32 	%r39, %r38, 1;
	mul.wide.u32 	%rd8, %r39, 1358404307;
	mul.hi.u64 	%rd9, %rd8, 2305843010287435777;
	shr.u64 	%rd10, %rd9, 28;
	cvt.u32.u64 	%r40, %rd10;
	mov.b64 	%rd11, 2147483647;
	cvt.u32.u64 	%r41, %rd11;
	mul.lo.s32 	%r42, %r40, %r41;
	cvt.u32.u64 	%r43, %rd8;
	sub.s32 	%r44, %r43, %r42;
	mul.hi.u32 	%r45, %r44, 1581746633;
	shr.u32 	%r46, %r45, 14;
	mul.lo.s32 	%r47, %r46, 44488;
	sub.s32 	%r48, %r44, %r47;
	mul.lo.s32 	%r49, %r48, 48271;
	mul.lo.s32 	%r50, %r46, 3399;
	setp.lt.u32 	%p3, %r49, %r50;
	xor.b32  	%r51, %r50, 2147483647;
	neg.s32 	%r52, %r50;
	selp.b32 	%r53, %r51, %r52, %p3;
	add.s32 	%r54, %r49, %r53;
	add.s32 	%r55, %r54, -1;
	cvt.rn.f64.u32 	%fd1, %r55;
	div.rn.f64 	%fd2, %fd1, 0d41DFFFFFFF800000;
	st.global.f64 	[%rd7], %fd2;
	add.s32 	%r84, %r84, 1;
	setp.eq.s32 	%p4, %r84, 0;
	add.s32 	%r83, %r83, 128;
	add.s32 	%r82, %r82, %r8;
	@%p4 bra 	$L__BB2_9;
	bra.uni 	$L__BB2_3;
$L__BB2_4:
	setp.lt.s32 	%p5, %r25, 1;
	@%p5 bra 	$L__BB2_9;
	mov.u32 	%r85, %tid.x;
	neg.s32 	%r87, %r25;
	add.s32 	%r56, %r2, %r85;
	add.s32 	%r57, %r56, %r3;
	mul.lo.s32 	%r86, %r1, %r57;
	shl.b32 	%r12, %r1, 7;
	mul.wide.s32 	%rd12, %r3, 8;
	add.s64 	%rd3, %rd1, %rd12;
$L__BB2_6:
	setp.ge.s32 	%p6, %r85, %r4;
	@%p6 bra 	$L__BB2_8;
	mul.hi.u32 	%r58, %r86, 3;
	sub.s32 	%r59, %r86, %r58;
	shr.u32 	%r60, %r59, 1;
	add.s32 	%r61, %r60, %r58;
	shr.u32 	%r62, %r61, 30;
	mul.lo.s32 	%r63, %r62, 2147483647;
	sub.s32 	%r64, %r86, %r63;
	max.u32 	%r65, %r64, 1;
	mul.wide.u32 	%rd13, %r65, 1358404307;
	mul.hi.u64 	%rd14, %rd13, 2305843010287435777;
	shr.u64 	%rd15, %rd14, 28;
	cvt.u32.u64 	%r66, %rd15;
	mov.b64 	%rd16, 2147483647;
	cvt.u32.u64 	%r67, %rd16;
	mul.lo.s32 	%r68, %r66, %r67;
	cvt.u32.u64 	%r69, %rd13;
	sub.s32 	%r70, %r69, %r68;
	mul.hi.u32 	%r71, %r70, 1581746633;
	shr.u32 	%r72, %r71, 14;
	mul.lo.s32 	%r73, %r72, 44488;
	sub.s32 	%r74, %r70, %r73;
	mul.lo.s32 	%r75, %r74, 48271;
	mul.lo.s32 	%r76, %r72, 3399;
	setp.lt.u32 	%p7, %r75, %r76;
	xor.b32  	%r77, %r76, 2147483647;
	neg.s32 	%r78, %r76;
	selp.b32 	%r79, %r77, %r78, %p7;
	add.s32 	%r80, %r75, %r79;
	add.s32 	%r81, %r80, -1;
	cvt.rn.f64.u32 	%fd3, %r81;
	div.rn.f64 	%fd4, %fd3, 0d41DFFFFFFF800000;
	mul.wide.s32 	%rd17, %r85, 8;
	add.s64 	%rd18, %rd3, %rd17;
	st.global.f64 	[%rd18], %fd4;
$L__BB2_8:
	add.s32 	%r87, %r87, 1;
	setp.ne.s32 	%p8, %r87, 0;
	add.s32 	%r86, %r86, %r12;
	add.s32 	%r85, %r85, 128;
	@%p8 bra 	$L__BB2_6;
$L__BB2_9:
	ret;

}
	// .globl	_ZN3cub18CUB_300001_SM_10006detail9transform16transform_kernelINS2_10policy_hubILb1EN4cuda3std3__45tupleIJN6thrust24THRUST_300001_SM_1000_NS17counting_iteratorIiNSA_11use_defaultESC_SC_EEEEEE10policy1000El7rng_gpuNSA_6detail15normal_iteratorINSA_10device_ptrIdEEEEJSD_EEEvT0_iT1_T2_DpNS2_10kernel_argIT3_EE
.visible .entry _ZN3cub18CUB_300001_SM_10006detail9transform16transform_kernelINS2_10policy_hubILb1EN4cuda3std3__45tupleIJN6thrust24THRUST_300001_SM_1000_NS17counting_iteratorIiNSA_11use_defaultESC_SC_EEEEEE10policy1000El7rng_gpuNSA_6detail15normal_iteratorINSA_10device_ptrIdEEEEJSD_EEEvT0_iT1_T2_DpNS2_10kernel_argIT3_EE(
	.param .u64 _ZN3cub18CUB_300001_SM_10006detail9transform16transform_kernelINS2_10policy_hubILb1EN4cuda3std3__45tupleIJN6thrust24THRUST_300001_SM_1000_NS17counting_iteratorIiNSA_11use_defaultESC_SC_EEEEEE10policy1000El7rng_gpuNSA_6detail15normal_iteratorINSA_10device_ptrIdEEEEJSD_EEEvT0_iT1_T2_DpNS2_10kernel_argIT3_EE_param_0,
	.param .u32 _ZN3cub18CUB_300001_SM_10006detail9transform16transform_kernelINS2_10policy_hubILb1EN4cuda3std3__45tupleIJN6thrust24THRUST_300001_SM_1000_NS17counting_iteratorIiNSA_11use_defaultESC_SC_EEEEEE10policy1000El7rng_gpuNSA_6detail15normal_iteratorINSA_10device_ptrIdEEEEJSD_EEEvT0_iT1_T2_DpNS2_10kernel_argIT3_EE_param_1,
	.param .align 4 .b8 _ZN3cub18CUB_300001_SM_10006detail9transform16transform_kernelINS2_10policy_hubILb1EN4cuda3std3__45tupleIJN6thrust24THRUST_300001_SM_1000_NS17counting_iteratorIiNSA_11use_defaultESC_SC_EEEEEE10policy1000El7rng_gpuNSA_6detail15normal_iteratorINSA_10device_ptrIdEEEEJSD_EEEvT0_iT1_T2_DpNS2_10kernel_argIT3_EE_param_2[4],
	.param .align 8 .b8 _ZN3cub18CUB_300001_SM_10006detail9transform16transform_kernelINS2_10policy_hubILb1EN4cuda3std3__45tupleIJN6thrust24THRUST_300001_SM_1000_NS17counting_iteratorIiNSA_11use_defaultESC_SC_EEEEEE10policy1000El7rng_gpuNSA_6detail15normal_iteratorINSA_10device_ptrIdEEEEJSD_EEEvT0_iT1_T2_DpNS2_10kernel_argIT3_EE_param_3[8],
	.param .align 8 .b8 _ZN3cub18CUB_300001_SM_10006detail9transform16transform_kernelINS2_10policy_hubILb1EN4cuda3std3__45tupleIJN6thrust24THRUST_300001_SM_1000_NS17counting_iteratorIiNSA_11use_defaultESC_SC_EEEEEE10policy1000El7rng_gpuNSA_6detail15normal_iteratorINSA_10device_ptrIdEEEEJSD_EEEvT0_iT1_T2_DpNS2_10kernel_argIT3_EE_param_4[16]
)
.maxntid 128
{
	.reg .pred 	%p<9>;
	.reg .b32 	%r<86>;
	.reg .b64 	%rd<25>;
	.reg .b64 	%fd<5>;

	ld.param.u32 	%r1, [_ZN3cub18CUB_300001_SM_10006detail9transform16transform_kernelINS2_10policy_hubILb1EN4cuda3std3__45tupleIJN6thrust24THRUST_300001_SM_1000_NS17counting_iteratorIiNSA_11use_defaultESC_SC_EEEEEE10policy1000El7rng_gpuNSA_6detail15normal_iteratorINSA_10device_ptrIdEEEEJSD_EEEvT0_iT1_T2_DpNS2_10kernel_argIT3_EE_param_2];
	ld.param.u32 	%r2, [_ZN3cub18CUB_300001_SM_10006detail9transform16transform_kernelINS2_10policy_hubILb1EN4cuda3std3__45tupleIJN6thrust24THRUST_300001_SM_1000_NS17counting_iteratorIiNSA_11use_defaultESC_SC_EEEEEE10policy1000El7rng_gpuNSA_6detail15normal_iteratorINSA_10device_ptrIdEEEEJSD_EEEvT0_iT1_T2_DpNS2_10kernel_argIT3_EE_param_4];
	ld.param.u64 	%rd5, [_ZN3cub18CUB_300001_SM_10006detail9transform16transform_kernelINS2_10policy_hubILb1EN4cuda3std3__45tupleIJN6thrust24THRUST_300001_SM_1000_NS17counting_iteratorIiNSA_11use_defaultESC_SC_EEEEEE10policy1000El7rng_gpuNSA_6detail15normal_iteratorINSA_10device_ptrIdEEEEJSD_EEEvT0_iT1_T2_DpNS2_10kernel_argIT3_EE_param_0];
	ld.param.u64 	%rd6, [_ZN3cub18CUB_300001_SM_10006detail9transform16transform_kernelINS2_10policy_hubILb1EN4cuda3std3__45tupleIJN6thrust24THRUST_300001_SM_1000_NS17counting_iteratorIiNSA_11use_defaultESC_SC_EEEEEE10policy1000El7rng_gpuNSA_6detail15normal_iteratorINSA_10device_ptrIdEEEEJSD_EEEvT0_iT1_T2_DpNS2_10kernel_argIT3_EE_param_3];
	ld.param.u32 	%r25, [_ZN3cub18CUB_300001_SM_10006detail9transform16transform_kernelINS2_10policy_hubILb1EN4cuda3std3__45tupleIJN6thrust24THRUST_300001_SM_1000_NS17counting_iteratorIiNSA_11use_defaultESC_SC_EEEEEE10policy1000El7rng_gpuNSA_6detail15normal_iteratorINSA_10device_ptrIdEEEEJSD_EEEvT0_iT1_T2_DpNS2_10kernel_argIT3_EE_param_1];
	cvta.to.global.u64 	%rd1, %rd6;
	shl.b32 	%r26, %r25, 7;
	mov.u32 	%r27, %ctaid.x;
	cvt.u64.u32 	%rd7, %r27;
	cvt.s64.s32 	%rd8, %r26;
	mul.lo.s64 	%rd2, %rd8, %rd7;
	sub.s64 	%rd9, %rd5, %rd2;
	min.s64 	%rd10, %rd9, %rd8;
	cvt.u32.u64 	%r3, %rd10;
	cvt.u32.u64 	%r4, %rd2;
	setp.eq.s32 	%p1, %r26, %r3;
	@%p1 bra 	$L__BB3_6;
	setp.lt.s32 	%p2, %r25, 1;
	@%p2 bra 	$L__BB3_9;
	mov.u32 	%r83, %tid.x;
	neg.s32 	%r85, %r25;
	add.s32 	%r28, %r2, %r83;
	add.s32 	%r29, %r28, %r4;
	mul.lo.s32 	%r84, %r1, %r29;
	shl.b32 	%r8, %r1, 7;
	shl.b64 	%rd11, %rd2, 3;
	add.s64 	%rd3, %rd1, %rd11;
$L__BB3_3:
	setp.ge.s32 	%p3, %r83, %r3;
	@%p3 bra 	$L__BB3_5;
	mul.hi.u32 	%r30, %r84, 3;
	sub.s32 	%r31, %r84, %r30;
	shr.u32 	%r32, %r31, 1;
	add.s32 	%r33, %r32, %r30;
	shr.u32 	%r34, %r33, 30;
	mul.lo.s32 	%r35, %r34, 2147483647;
	sub.s32 	%r36, %r84, %r35;
	max.u32 	%r37, %r36, 1;
	mul.wide.u32 	%rd12, %r37, 1358404307;
	mul.hi.u64 	%rd13, %rd12, 2305843010287435777;
	shr.u64 	%rd14, %rd13, 28;
	cvt.u32.u64 	%r38, %rd14;
	mov.b64 	%rd15, 2147483647;
	cvt.u32.u64 	%r39, %rd15;
	mul.lo.s32 	%r40, %r38, %r39;
	cvt.u32.u64 	%r41, %rd12;
	sub.s32 	%r42, %r41, %r40;
	mul.hi.u32 	%r43, %r42, 1581746633;
	shr.u32 	%r44, %r43, 14;
	mul.lo.s32 	%r45, %r44, 44488;
	sub.s32 	%r46, %r42, %r45;
	mul.lo.s32 	%r47, %r46, 48271;
	mul.lo.s32 	%r48, %r44, 3399;
	setp.lt.u32 	%p4, %r47, %r48;
	xor.b32  	%r49, %r48, 2147483647;
	neg.s32 	%r50, %r48;
	selp.b32 	%r51, %r49, %r50, %p4;
	add.s32 	%r52, %r47, %r51;
	add.s32 	%r53, %r52, -1;
	cvt.rn.f64.u32 	%fd1, %r53;
	div.rn.f64 	%fd2, %fd1, 0d41DFFFFFFF800000;
	mul.wide.s32 	%rd16, %r83, 8;
	add.s64 	%rd17, %rd3, %rd16;
	st.global.f64 	[%rd17], %fd2;
$L__BB3_5:
	add.s32 	%r85, %r85, 1;
	setp.ne.s32 	%p5, %r85, 0;
	add.s32 	%r84, %r84, %r8;
	add.s32 	%r83, %r83, 128;
	@%p5 bra 	$L__BB3_3;
	bra.uni 	$L__BB3_9;
$L__BB3_6:
	setp.lt.s32 	%p6, %r25, 1;
	@%p6 bra 	$L__BB3_9;
	mov.u32 	%r81, %tid.x;
	neg.s32 	%r82, %r25;
	shl.b64 	%rd18, %rd2, 3;
	add.s64 	%rd4, %rd1, %rd18;
	add.s32 	%r54, %r2, %r81;
	add.s32 	%r55, %r54, %r4;
	mul.lo.s32 	%r80, %r1, %r55;
	shl.b32 	%r12, %r1, 7;
$L__BB3_8:
	mul.wide.s32 	%rd19, %r81, 8;
	add.s64 	%rd20, %rd4, %rd19;
	mul.hi.u32 	%r56, %r80, 3;
	sub.s32 	%r57, %r80, %r56;
	shr.u32 	%r58, %r57, 1;
	add.s32 	%r59, %r58, %r56;
	shr.u32 	%r60, %r59, 30;
	mul.lo.s32 	%r61, %r60, 2147483647;
	sub.s32 	%r62, %r80, %r61;
	max.u32 	%r63, %r62, 1;
	mul.wide.u32 	%rd21, %r63, 1358404307;
	mul.hi.u64 	%rd22, %rd21, 2305843010287435777;
	shr.u64 	%rd23, %rd22, 28;
	cvt.u32.u64 	%r64, %rd23;
	mov.b64 	%rd24, 2147483647;
	cvt.u32.u64 	%r65, %rd24;
	mul.lo.s32 	%r66, %r64, %r65;
	cvt.u32.u64 	%r67, %rd21;
	sub.s32 	%r68, %r67, %r66;
	mul.hi.u32 	%r69, %r68, 1581746633;
	shr.u32 	%r70, %r69, 14;
	mul.lo.s32 	%r71, %r70, 44488;
	sub.s32 	%r72, %r68, %r71;
	mul.lo.s32 	%r73, %r72, 48271;
	mul.lo.s32 	%r74, %r70, 3399;
	setp.lt.u32 	%p7, %r73, %r74;
	xor.b32  	%r75, %r74, 2147483647;
	neg.s32 	%r76, %r74;
	selp.b32 	%r77, %r75, %r76, %p7;
	add.s32 	%r78, %r73, %r77;
	add.s32 	%r79, %r78, -1;
	cvt.rn.f64.u32 	%fd3, %r79;
	div.rn.f64 	%fd4, %fd3, 0d41DFFFFFFF800000;
	st.global.f64 	[%rd20], %fd4;
	add.s32 	%r82, %r82, 1;
	setp.eq.s32 	%p8, %r82, 0;
	add.s32 	%r81, %r81, 128;
	add.s32 	%r80, %r80, %r12;
	@%p8 bra 	$L__BB3_9;
	bra.uni 	$L__BB3_8;
$L__BB3_9:
	ret;

}


// ===== COMPILED SASS (sm_100) =====

	.target	sm_100

	.elftype	@"ET_EXEC"


//--------------------- .note.nv.tkinfo           --------------------------
	.section	.note.nv.tkinfo,"",@"SHT_NOTE"
	.sectionflags	@"SHF_NOTE_NV_TKINFO"
	.tkinfo
        /*0018*/ 	.word	0x00000002
        /*0030*/ 	.string	""
        /*0030*/ 	.string	"ptxas"
        /*0030*/ 	.string	"Cuda compilation tools, release 13.0, V13.0.88"
        /*0030*/ 	.string	"Build cuda_13.0.r13.0/compiler.36424714_0"
        /*0030*/ 	.string	"-arch sm_100 -m 64 "



//--------------------- .note.nv.cuinfo           --------------------------
	.section	.note.nv.cuinfo,"",@"SHT_NOTE"
	.sectionflags	@"SHF_NOTE_NV_CUINFO"
        /*0018*/ 	.short	0x0002
        /*001a*/ 	.short	0x0064
        /*001c*/ 	.short	0x0082
	.zero		2


//--------------------- .nv.info                  --------------------------
	.section	.nv.info,"",@"SHT_CUDA_INFO"
	.align	4


	//----- nvinfo : EIATTR_REGCOUNT
	.align		4
        /*0000*/ 	.byte	0x04, 0x2f
        /*0002*/ 	.short	(.L_44 - .L_43)
	.align		4
.L_43:
        /*0004*/ 	.word	index@(_ZN3cub18CUB_300001_SM_10006detail11EmptyKernelIvEEvv)
        /*0008*/ 	.word	0x00000004


	//----- nvinfo : EIATTR_FRAME_SIZE
	.align		4
.L_44:
        /*000c*/ 	.byte	0x04, 0x11
        /*000e*/ 	.short	(.L_46 - .L_45)
	.align		4
.L_45:
        /*0010*/ 	.word	index@(_ZN3cub18CUB_300001_SM_10006detail11EmptyKernelIvEEvv)
        /*0014*/ 	.word	0x00000000


	//----- nvinfo : EIATTR_REGCOUNT
	.align		4
.L_46:
        /*0018*/ 	.byte	0x04, 0x2f
        /*001a*/ 	.short	(.L_48 - .L_47)
	.align		4
.L_47:
        /*001c*/ 	.word	index@(_ZN3cub18CUB_300001_SM_10006detail8for_each13static_kernelINS2_12policy_hub_t12policy_500_tEmN6thrust24THRUST_300001_SM_1000_NS8cuda_cub20__uninitialized_fill7functorINS7_10device_ptrIdEEdEEEEvT0_T1_)
        /*0020*/ 	.word	0x00000009


	//----- nvinfo : EIATTR_FRAME_SIZE
	.align		4
.L_48:
        /*0024*/ 	.byte	0x04, 0x11
        /*0026*/ 	.short	(.L_50 - .L_49)
	.align		4
.L_49:
        /*0028*/ 	.word	index@(_ZN3cub18CUB_300001_SM_10006detail8for_each13static_kernelINS2_12policy_hub_t12policy_500_tEmN6thrust24THRUST_300001_SM_1000_NS8cuda_cub20__uninitialized_fill7functorINS7_10device_ptrIdEEdEEEEvT0_T1_)
        /*002c*/ 	.word	0x00000000


	//----- nvinfo : EIATTR_REGCOUNT
	.align		4
.L_50:
        /*0030*/ 	.byte	0x04, 0x2f
        /*0032*/ 	.short	(.L_52 - .L_51)
	.align		4
.L_51:
        /*0034*/ 	.word	index@(_ZN3cub18CUB_300001_SM_10006detail9transform16transform_kernelINS2_10policy_hubILb1EN4cuda3std3__45tupleIJN6thrust24THRUST_300001_SM_1000_NS17counting_iteratorIiNSA_11use_defaultESC_SC_EEEEEE10policy1000Ei7rng_gpuNSA_6detail15normal_iteratorINSA_10device_ptrIdEEEEJSD_EEEvT0_iT1_T2_DpNS2_10kernel_argIT3_EE)
        /*0038*/ 	.word	0x00000020


	//----- nvinfo : EIATTR_FRAME_SIZE
	.align		4
.L_52:
        /*003c*/ 	.byte	0x04, 0x11
        /*003e*/ 	.short	(.L_54 - .L_53)
	.align		4
.L_53:
        /*0040*/ 	.word	index@($__internal_1_$__cuda_sm20_div_rn_f64_full)
        /*0044*/ 	.word	0x00000000


	//----- nvinfo : EIATTR_FRAME_SIZE
	.align		4
.L_54:
        /*0048*/ 	.byte	0x04, 0x11
        /*004a*/ 	.short	(.L_56 - .L_55)
	.align		4
.L_55:
        /*004c*/ 	.word	index@(_ZN3cub18CUB_300001_SM_10006detail9transform16transform_kernelINS2_10policy_hubILb1EN4cuda3std3__45tupleIJN6thrust24THRUST_300001_SM_1000_NS17counting_iteratorIiNSA_11use_defaultESC_SC_EEEEEE10policy1000Ei7rng_gpuNSA_6detail15normal_iteratorINSA_10device_ptrIdEEEEJSD_EEEvT0_iT1_T2_DpNS2_10kernel_argIT3_EE)
        /*0050*/ 	.word	0x00000000


	//----- nvinfo : EIATTR_REGCOUNT
	.align		4
.L_56:
        /*0054*/ 	.byte	0x04, 0x2f
        /*0056*/ 	.short	(.L_58 - .L_57)
	.align		4
.L_57:
        /*0058*/ 	.word	index@(_ZN3cub18CUB_300001_SM_10006detail9transform16transform_kernelINS2_10policy_hubILb1EN4cuda3std3__45tupleIJN6thrust24THRUST_300001_SM_1000_NS17counting_iteratorIiNSA_11use_defaultESC_SC_EEEEEE10policy1000El7rng_gpuNSA_6detail15normal_iteratorINSA_10device_ptrIdEEEEJSD_EEEvT0_iT1_T2_DpNS2_10kernel_argIT3_EE)
        /*005c*/ 	.word	0x0000001e


	//----- nvinfo : EIATTR_FRAME_SIZE
	.align		4
.L_58:
        /*0060*/ 	.byte	0x04, 0x11
        /*0062*/ 	.short	(.L_60 - .L_59)
	.align		4
.L_59:
        /*0064*/ 	.word	index@($__internal_0_$__cuda_sm20_div_rn_f64_full)
        /*0068*/ 	.word	0x00000000


	//----- nvinfo : EIATTR_FRAME_SIZE
	.align		4
.L_60:
        /*006c*/ 	.byte	0x04, 0x11
        /*006e*/ 	.short	(.L_62 - .L_61)
	.align		4
.L_61:
        /*0070*/ 	.word	index@(_ZN3cub18CUB_300001_SM_10006detail9transform16transform_kernelINS2_10policy_hubILb1EN4cuda3std3__45tupleIJN6thrust24THRUST_300001_SM_1000_NS17counting_iteratorIiNSA_11use_defaultESC_SC_EEEEEE10policy1000El7rng_gpuNSA_6detail15normal_iteratorINSA_10device_ptrIdEEEEJSD_EEEvT0_iT1_T2_DpNS2_10kernel_argIT3_EE)
        /*0074*/ 	.word	0x00000000


	//----- nvinfo : EIATTR_MIN_STACK_SIZE
	.align		4
.L_62:
        /*0078*/ 	.byte	0x04, 0x12
        /*007a*/ 	.short	(.L_64 - .L_63)
	.align		4
.L_63:
        /*007c*/ 	.word	index@(_ZN3cub18CUB_300001_SM_10006detail9transform16transform_kernelINS2_10policy_hubILb1EN4cuda3std3__45tupleIJN6thrust24THRUST_300001_SM_1000_NS17counting_iteratorIiNSA_11use_defaultESC_SC_EEEEEE10policy1000El7rng_gpuNSA_6detail15normal_iteratorINSA_10device_ptrIdEEEEJSD_EEEvT0_iT1_T2_DpNS2_10kernel_argIT3_EE)
        /*0080*/ 	.word	0x00000000


	//----- nvinfo : EIATTR_MIN_STACK_SIZE
	.align		4
.L_64:
        /*0084*/ 	.byte	0x04, 0x12
        /*0086*/ 	.short	(.L_66 - .L_65)
	.align		4
.L_65:
        /*0088*/ 	.word	index@(_ZN3cub18CUB_300001_SM_10006detail9transform16transform_kernelINS2_10policy_hubILb1EN4cuda3std3__45tupleIJN6thrust24THRUST_300001_SM_1000_NS17counting_iteratorIiNSA_11use_defaultESC_SC_EEEEEE10policy1000Ei7rng_gpuNSA_6detail15normal_iteratorINSA_10device_ptrIdEEEEJSD_EEEvT0_iT1_T2_DpNS2_10kernel_argIT3_EE)
        /*008c*/ 	.word	0x00000000


	//----- nvinfo : EIATTR_MIN_STACK_SIZE
	.align		4
.L_66:
        /*0090*/ 	.byte	0x04, 0x12
        /*0092*/ 	.short	(.L_68 - .L_67)
	.align		4
.L_67:
        /*0094*/ 	.word	index@(_ZN3cub18CUB_300001_SM_10006detail8for_each13static_kernelINS2_12policy_hub_t12policy_500_tEmN6thrust24THRUST_300001_SM_1000_NS8cuda_cub20__uninitialized_fill7functorINS7_10device_ptrIdEEdEEEEvT0_T1_)
        /*0098*/ 	.word	0x00000000


	//----- nvinfo : EIATTR_MIN_STACK_SIZE
	.align		4
.L_68:
        /*009c*/ 	.byte	0x04, 0x12
        /*009e*/ 	.short	(.L_70 - .L_69)
	.align		4
.L_69:
        /*00a0*/ 	.word	index@(_ZN3cub18CUB_300001_SM_10006detail11EmptyKernelIvEEvv)
        /*00a4*/ 	.word	0x00000000
.L_70:


//--------------------- .nv.compat                --------------------------
	.section	.nv.compat,"",@"SHT_CUDA_COMPAT_INFO"
	.align	4
        /*0000*/ 	.byte	0x02, 0x09, 0x00, 0x00, 0x02, 0x02, 0x01, 0x00, 0x02, 0x05, 0x05, 0x00, 0x03, 0x07, 0x01, 0x01
        /*0010*/ 	.byte	0x02, 0x03, 0x00, 0x00, 0x02, 0x06, 0x01, 0x00, 0x04, 0x0b, 0x08, 0x00, 0x01, 0x00, 0x00, 0x00
        /*0020*/ 	.byte	0x00, 0x00, 0x00, 0x00


//--------------------- .nv.info._ZN3cub18CUB_300001_SM_10006detail9transform16transform_kernelINS2_10policy_hubILb1EN4cuda3std3__45tupleIJN6thrust24THRUST_300001_SM_1000_NS17counting_iteratorIiNSA_11use_defaultESC_SC_EEEEEE10policy1000El7rng_gpuNSA_6detail15normal_iteratorINSA_10device_ptrIdEEEEJSD_EEEvT0_iT1_T2_DpNS2_10kernel_argIT3_EE --------------------------
	.section	.nv.info._ZN3cub18CUB_300001_SM_10006detail9transform16transform_kernelINS2_10policy_hubILb1EN4cuda3std3__45tupleIJN6thrust24THRUST_300001_SM_1000_NS17counting_iteratorIiNSA_11use_defaultESC_SC_EEEEEE10policy1000El7rng_gpuNSA_6detail15normal_iteratorINSA_10device_ptrIdEEEEJSD_EEEvT0_iT1_T2_DpNS2_10kernel_argIT3_EE,"",@"SHT_CUDA_INFO"
	.sectionflags	@""
	.align	4


	//----- nvinfo : EIATTR_CUDA_API_VERSION
	.align		4
        /*0000*/ 	.byte	0x04, 0x37
        /*0002*/ 	.short	(.L_72 - .L_71)
.L_71:
        /*0004*/ 	.word	0x00000082


	//----- nvinfo : EIATTR_KPARAM_INFO
	.align		4
.L_72:
        /*0008*/ 	.byte	0x04, 0x17
        /*000a*/ 	.short	(.L_74 - .L_73)
.L_73:
        /*000c*/ 	.word	0x00000000
        /*0010*/ 	.short	0x0004
        /*0012*/ 	.short	0x0018
        /*0014*/ 	.byte	0x00, 0xf0, 0x41, 0x00


	//----- nvinfo : EIATTR_KPARAM_INFO
	.align		4
.L_74:
        /*0018*/ 	.byte	0x04, 0x17
        /*001a*/ 	.short	(.L_76 - .L_75)
.L_75:
        /*001c*/ 	.word	0x00000000
        /*0020*/ 	.short	0x0003
        /*0022*/ 	.short	0x0010
        /*0024*/ 	.byte	0x00, 0xf0, 0x21, 0x00


	//----- nvinfo : EIATTR_KPARAM_INFO
	.align		4
.L_76:
        /*0028*/ 	.byte	0x04, 0x17
        /*002a*/ 	.short	(.L_78 - .L_77)
.L_77:
        /*002c*/ 	.word	0x00000000
        /*0030*/ 	.short	0x0002
        /*0032*/ 	.short	0x000c
        /*0034*/ 	.byte	0x00, 0xf0, 0x11, 0x00


	//----- nvinfo : EIATTR_KPARAM_INFO
	.align		4
.L_78:
        /*0038*/ 	.byte	0x04, 0x17
        /*003a*/ 	.short	(.L_80 - .L_79)
.L_79:
        /*003c*/ 	.word	0x00000000
        /*0040*/ 	.short	0x0001
        /*0042*/ 	.short	0x0008
        /*0044*/ 	.byte	0x00, 0xf0, 0x11, 0x00


	//----- nvinfo : EIATTR_KPARAM_INFO
	.align		4
.L_80:
        /*0048*/ 	.byte	0x04, 0x17
        /*004a*/ 	.short	(.L_82 - .L_81)
.L_81:
        /*004c*/ 	.word	0x00000000
        /*0050*/ 	.short	0x0000
        /*0052*/ 	.short	0x0000
        /*0054*/ 	.byte	0x00, 0xf0, 0x21, 0x00


	//----- nvinfo : EIATTR_SPARSE_MMA_MASK
	.align		4
.L_82:
        /*0058*/ 	.byte	0x03, 0x50
        /*005a*/ 	.short	0x0000


	//----- nvinfo : EIATTR_MAXREG_COUNT
	.align		4
        /*005c*/ 	.byte	0x03, 0x1b
        /*005e*/ 	.short	0x00ff


	//----- nvinfo : EIATTR_MERCURY_ISA_VERSION
	.align		4
        /*0060*/ 	.byte	0x03, 0x5f
        /*0062*/ 	.short	0x0101


	//----- nvinfo : EIATTR_VRC_CTA_INIT_COUNT
	.align		4
        /*0064*/ 	.byte	0x02, 0x4a
	.zero		1
	.zero		1


	//----- nvinfo : EIATTR_EXIT_INSTR_OFFSETS
	.align		4
        /*0068*/ 	.byte	0x04, 0x1c
        /*006a*/ 	.short	(.L_84 - .L_83)


	//   ....[0]....
.L_83:
        /*006c*/ 	.word	0x00000140


	//   ....[1]....
        /*0070*/ 	.word	0x000005c0


	//   ....[2]....
        /*0074*/ 	.word	0x000005e0


	//   ....[3]....
        /*0078*/ 	.word	0x00000a00


	//----- nvinfo : EIATTR_MAX_THREADS
	.align		4
.L_84:
        /*007c*/ 	.byte	0x04, 0x05
        /*007e*/ 	.short	(.L_86 - .L_85)
.L_85:
        /*0080*/ 	.word	0x00000080
        /*0084*/ 	.word	0x00000001
        /*0088*/ 	.word	0x00000001


	//----- nvinfo : EIATTR_CRS_STACK_SIZE
	.align		4
.L_86:
        /*008c*/ 	.byte	0x04, 0x1e
        /*008e*/ 	.short	(.L_88 - .L_87)
.L_87:
        /*0090*/ 	.word	0x00000000


	//----- nvinfo : EIATTR_CBANK_PARAM_SIZE
	.align		4
.L_88:
        /*0094*/ 	.byte	0x03, 0x19
        /*0096*/ 	.short	0x0028


	//----- nvinfo : EIATTR_PARAM_CBANK
	.align		4
        /*0098*/ 	.byte	0x04, 0x0a
        /*009a*/ 	.short	(.L_90 - .L_89)
	.align		4
.L_89:
        /*009c*/ 	.word	index@(.nv.constant0._ZN3cub18CUB_300001_SM_10006detail9transform16transform_kernelINS2_10policy_hubILb1EN4cuda3std3__45tupleIJN6thrust24THRUST_300001_SM_1000_NS17counting_iteratorIiNSA_11use_defaultESC_SC_EEEEEE10policy1000El7rng_gpuNSA_6detail15normal_iteratorINSA_10device_ptrIdEEEEJSD_EEEvT0_iT1_T2_DpNS2_10kernel_argIT3_EE)
        /*00a0*/ 	.short	0x0380
        /*00a2*/ 	.short	0x0028


	//----- nvinfo : EIATTR_SW_WAR
	.align		4
.L_90:
        /*00a4*/ 	.byte	0x04, 0x36
        /*00a6*/ 	.short	(.L_92 - .L_91)
.L_91:
        /*00a8*/ 	.word	0x00000008
.L_92:


//--------------------- .nv.info._ZN3cub18CUB_300001_SM_10006detail9transform16transform_kernelINS2_10policy_hubILb1EN4cuda3std3__45tupleIJN6thrust24THRUST_300001_SM_1000_NS17counting_iteratorIiNSA_11use_defaultESC_SC_EEEEEE10policy1000Ei7rng_gpuNSA_6detail15normal_iteratorINSA_10device_ptrIdEEEEJSD_EEEvT0_iT1_T2_DpNS2_10kernel_argIT3_EE --------------------------
	.section	.nv.info._ZN3cub18CUB_300001_SM_10006detail9transform16transform_kernelINS2_10policy_hubILb1EN4cuda3std3__45tupleIJN6thrust24THRUST_300001_SM_1000_NS17counting_iteratorIiNSA_11use_defaultESC_SC_EEEEEE10policy1000Ei7rng_gpuNSA_6detail15normal_iteratorINSA_10device_ptrIdEEEEJSD_EEEvT0_iT1_T2_DpNS2_10kernel_argIT3_EE,"",@"SHT_CUDA_INFO"
	.sectionflags	@""
	.align	4


	//----- nvinfo : EIATTR_CUDA_API_VERSION
	.align		4
        /*0000*/ 	.byte	0x04, 0x37
        /*0002*/ 	.short	(.L_94 - .L_93)
.L_93:
        /*0004*/ 	.word	0x00000082


	//----- nvinfo : EIATTR_KPARAM_INFO
	.align		4
.L_94:
        /*0008*/ 	.byte	0x04, 0x17
        /*000a*/ 	.short	(.L_96 - .L_95)
.L_95:
        /*000c*/ 	.word	0x00000000
        /*0010*/ 	.short	0x0004
        /*0012*/ 	.short	0x0018
        /*0014*/ 	.byte	0x00, 0xf0, 0x41, 0x00


	//----- nvinfo : EIATTR_KPARAM_INFO
	.align		4
.L_96:
        /*0018*/ 	.byte	0x04, 0x17
        /*001a*/ 	.short	(.L_98 - .L_97)
.L_97:
        /*001c*/ 	.word	0x00000000
        /*0020*/ 	.short	0x0003
        /*0022*/ 	.short	0x0010
        /*0024*/ 	.byte	0x00, 0xf0, 0x21, 0x00


	//----- nvinfo : EIATTR_KPARAM_INFO
	.align		4
.L_98:
        /*0028*/ 	.byte	0x04, 0x17
        /*002a*/ 	.short	(.L_100 - .L_99)
.L_99:
        /*002c*/ 	.word	0x00000000
        /*0030*/ 	.short	0x0002
        /*0032*/ 	.short	0x0008
        /*0034*/ 	.byte	0x00, 0xf0, 0x11, 0x00


	//----- nvinfo : EIATTR_KPARAM_INFO
	.align		4
.L_100:
        /*0038*/ 	.byte	0x04, 0x17
        /*003a*/ 	.short	(.L_102 - .L_101)
.L_101:
        /*003c*/ 	.word	0x00000000
        /*0040*/ 	.short	0x0001
        /*0042*/ 	.short	0x0004
        /*0044*/ 	.byte	0x00, 0xf0, 0x11, 0x00


	//----- nvinfo : EIATTR_KPARAM_INFO
	.align		4
.L_102:
        /*0048*/ 	.byte	0x04, 0x17
        /*004a*/ 	.short	(.L_104 - .L_103)
.L_103:
        /*004c*/ 	.word	0x00000000
        /*0050*/ 	.short	0x0000
        /*0052*/ 	.short	0x0000
        /*0054*/ 	.byte	0x00, 0xf0, 0x11, 0x00


	//----- nvinfo : EIATTR_SPARSE_MMA_MASK
	.align		4
.L_104:
        /*0058*/ 	.byte	0x03, 0x50
        /*005a*/ 	.short	0x0000


	//----- nvinfo : EIATTR_MAXREG_COUNT
	.align		4
        /*005c*/ 	.byte	0x03, 0x1b
        /*005e*/ 	.short	0x00ff


	//----- nvinfo : EIATTR_MERCURY_ISA_VERSION
	.align		4
        /*0060*/ 	.byte	0x03, 0x5f
        /*0062*/ 	.short	0x0101


	//----- nvinfo : EIATTR_VRC_CTA_INIT_COUNT
	.align		4
        /*0064*/ 	.byte	0x02, 0x4a
	.zero		1
	.zero		1


	//----- nvinfo : EIATTR_EXIT_INSTR_OFFSETS
	.align		4
        /*0068*/ 	.byte	0x04, 0x1c
        /*006a*/ 	.short	(.L_106 - .L_105)


	//   ....[0]....
.L_105:
        /*006c*/ 	.word	0x000000d0


	//   ....[1]....
        /*0070*/ 	.word	0x000004d0


	//   ....[2]....
        /*0074*/ 	.word	0x00000510


	//   ....[3]....
        /*0078*/ 	.word	0x00000970


	//----- nvinfo : EIATTR_MAX_THREADS
	.align		4
.L_106:
        /*007c*/ 	.byte	0x04, 0x05
        /*007e*/ 	.short	(.L_108 - .L_107)
.L_107:
        /*0080*/ 	.word	0x00000080
        /*0084*/ 	.word	0x00000001
        /*0088*/ 	.word	0x00000001


	//----- nvinfo : EIATTR_CRS_STACK_SIZE
	.align		4
.L_108:
        /*008c*/ 	.byte	0x04, 0x1e
        /*008e*/ 	.short	(.L_110 - .L_109)
.L_109:
        /*0090*/ 	.word	0x00000000


	//----- nvinfo : EIATTR_CBANK_PARAM_SIZE
	.align		4
.L_110:
        /*0094*/ 	.byte	0x03, 0x19
        /*0096*/ 	.short	0x0028


	//----- nvinfo : EIATTR_PARAM_CBANK
	.align		4
        /*0098*/ 	.byte	0x04, 0x0a
        /*009a*/ 	.short	(.L_112 - .L_111)
	.align		4
.L_111:
        /*009c*/ 	.word	index@(.nv.constant0._ZN3cub18CUB_300001_SM_10006detail9transform16transform_kernelINS2_10policy_hubILb1EN4cuda3std3__45tupleIJN6thrust24THRUST_300001_SM_1000_NS17counting_iteratorIiNSA_11use_defaultESC_SC_EEEEEE10policy1000Ei7rng_gpuNSA_6detail15normal_iteratorINSA_10device_ptrIdEEEEJSD_EEEvT0_iT1_T2_DpNS2_10kernel_argIT3_EE)
        /*00a0*/ 	.short	0x0380
        /*00a2*/ 	.short	0x0028


	//----- nvinfo : EIATTR_SW_WAR
	.align		4
.L_112:
        /*00a4*/ 	.byte	0x04, 0x36
        /*00a6*/ 	.short	(.L_114 - .L_113)
.L_113:
        /*00a8*/ 	.word	0x00000008
.L_114:


//--------------------- .nv.info._ZN3cub18CUB_300001_SM_10006detail8for_each13static_kernelINS2_12policy_hub_t12policy_500_tEmN6thrust24THRUST_300001_SM_1000_NS8cuda_cub20__uninitialized_fill7functorINS7_10device_ptrIdEEdEEEEvT0_T1_ --------------------------
	.section	.nv.info._ZN3cub18CUB_300001_SM_10006detail8for_each13static_kernelINS2_12policy_hub_t12policy_500_tEmN6thrust24THRUST_300001_SM_1000_NS8cuda_cub20__uninitialized_fill7functorINS7_10device_ptrIdEEdEEEEvT0_T1_,"",@"SHT_CUDA_INFO"
	.sectionflags	@""
	.align	4


	//----- nvinfo : EIATTR_CUDA_API_VERSION
	.align		4
        /*0000*/ 	.byte	0x04, 0x37
        /*0002*/ 	.short	(.L_116 - .L_115)
.L_115:
        /*0004*/ 	.word	0x00000082


	//----- nvinfo : EIATTR_KPARAM_INFO
	.align		4
.L_116:
        /*0008*/ 	.byte	0x04, 0x17
        /*000a*/ 	.short	(.L_118 - .L_117)
.L_117:
        /*000c*/ 	.word	0x00000000
        /*0010*/ 	.short	0x0001
        /*0012*/ 	.short	0x0008
        /*0014*/ 	.byte	0x00, 0xf0, 0x41, 0x00


	//----- nvinfo : EIATTR_KPARAM_INFO
	.align		4
.L_118:
        /*0018*/ 	.byte	0x04, 0x17
        /*001a*/ 	.short	(.L_120 - .L_119)
.L_119:
        /*001c*/ 	.word	0x00000000
        /*0020*/ 	.short	0x0000
        /*0022*/ 	.short	0x0000
        /*0024*/ 	.byte	0x00, 0xf0, 0x21, 0x00


	//----- nvinfo : EIATTR_SPARSE_MMA_MASK
	.align		4
.L_120:
        /*0028*/ 	.byte	0x03, 0x50
        /*002a*/ 	.short	0x0000


	//----- nvinfo : EIATTR_MAXREG_COUNT
	.align		4
        /*002c*/ 	.byte	0x03, 0x1b
        /*002e*/ 	.short	0x00ff


	//----- nvinfo : EIATTR_MERCURY_ISA_VERSION
	.align		4
        /*0030*/ 	.byte	0x03, 0x5f
        /*0032*/ 	.short	0x0101


	//----- nvinfo : EIATTR_VRC_CTA_INIT_COUNT
	.align		4
        /*0034*/ 	.byte	0x02, 0x4a
	.zero		1
	.zero		1


	//----- nvinfo : EIATTR_EXIT_INSTR_OFFSETS
	.align		4
        /*0038*/ 	.byte	0x04, 0x1c
        /*003a*/ 	.short	(.L_122 - .L_121)


	//   ....[0]....
.L_121:
        /*003c*/ 	.word	0x00000130


	//   ....[1]....
        /*0040*/ 	.word	0x00000230


	//   ....[2]....
        /*0044*/ 	.word	0x00000260


	//----- nvinfo : EIATTR_MAX_THREADS
	.align		4
.L_122:
        /*0048*/ 	.byte	0x04, 0x05
        /*004a*/ 	.short	(.L_124 - .L_123)
.L_123:
        /*004c*/ 	.word	0x00000100
        /*0050*/ 	.word	0x00000001
        /*0054*/ 	.word	0x00000001


	//----- nvinfo : EIATTR_CBANK_PARAM_SIZE
	.align		4
.L_124:
        /*0058*/ 	.byte	0x03, 0x19
        /*005a*/ 	.short	0x0018


	//----- nvinfo : EIATTR_PARAM_CBANK
	.align		4
        /*005c*/ 	.byte	0x04, 0x0a
        /*005e*/ 	.short	(.L_126 - .L_125)
	.align		4
.L_125:
        /*0060*/ 	.word	index@(.nv.constant0._ZN3cub18CUB_300001_SM_10006detail8for_each13static_kernelINS2_12policy_hub_t12policy_500_tEmN6thrust24THRUST_300001_SM_1000_NS8cuda_cub20__uninitialized_fill7functorINS7_10device_ptrIdEEdEEEEvT0_T1_)
        /*0064*/ 	.short	0x0380
        /*0066*/ 	.short	0x0018


	//----- nvinfo : EIATTR_SW_WAR
	.align		4
.L_126:
        /*0068*/ 	.byte	0x04, 0x36
        /*006a*/ 	.short	(.L_128 - .L_127)
.L_127:
        /*006c*/ 	.word	0x00000008
.L_128:


//--------------------- .nv.info._ZN3cub18CUB_300001_SM_10006detail11EmptyKernelIvEEvv --------------------------
	.section	.nv.info._ZN3cub18CUB_300001_SM_10006detail11EmptyKernelIvEEvv,"",@"SHT_CUDA_INFO"
	.sectionflags	@""
	.align	4


	//----- nvinfo : EIATTR_CUDA_API_VERSION
	.align		4
        /*0000*/ 	.byte	0x04, 0x37
        /*0002*/ 	.short	(.L_130 - .L_129)
.L_129:
        /*0004*/ 	.word	0x00000082


	//----- nvinfo : EIATTR_SPARSE_MMA_MASK
	.align		4
.L_130:
        /*0008*/ 	.byte	0x03, 0x50
        /*000a*/ 	.short	0x0000


	//----- nvinfo : EIATTR_MAXREG_COUNT
	.align		4
        /*000c*/ 	.byte	0x03, 0x1b
        /*000e*/ 	.short	0x00ff


	//----- nvinfo : EIATTR_MERCURY_ISA_VERSION
	.align		4
        /*0010*/ 	.byte	0x03, 0x5f
        /*0012*/ 	.short	0x0101


	//----- nvinfo : EIATTR_VRC_CTA_INIT_COUNT
	.align		4
        /*0014*/ 	.byte	0x02, 0x4a
	.zero		1
	.zero		1


	//----- nvinfo : EIATTR_EXIT_INSTR_OFFSETS
	.align		4
        /*0018*/ 	.byte	0x04, 0x1c
        /*001a*/ 	.short	(.L_132 - .L_131)


	//   ....[0]....
.L_131:
        /*001c*/ 	.word	0x00000010


	//----- nvinfo : EIATTR_SW_WAR
	.align		4
.L_132:
        /*0020*/ 	.byte	0x04, 0x36
        /*0022*/ 	.short	(.L_134 - .L_133)
.L_133:
        /*0024*/ 	.word	0x00000008
.L_134:


//--------------------- .nv.callgraph             --------------------------
	.section	.nv.callgraph,"",@"SHT_CUDA_CALLGRAPH"
	.align	4
	.sectionentsize	8
	.align		4
        /*0000*/ 	.word	0x00000000
	.align		4
        /*0004*/ 	.word	0xffffffff
	.align		4
        /*0008*/ 	.word	0x00000000
	.align		4
        /*000c*/ 	.word	0xfffffffe
	.align		4
        /*0010*/ 	.word	0x00000000
	.align		4
        /*0014*/ 	.word	0xfffffffd
	.align		4
        /*0018*/ 	.word	0x00000000
	.align		4
        /*001c*/ 	.word	0xfffffffc


//--------------------- .nv.constant4             --------------------------
	.section	.nv.constant4,"a",@progbits
	.align	8
	.align		8
.nv.constant4:
        /*0000*/ 	.dword	_ZN30_INTERNAL_59197ce4_4_k_cu_main4cuda3std3__45__cpo5beginE
	.align		8
        /*0008*/ 	.dword	_ZN30_INTERNAL_59197ce4_4_k_cu_main4cuda3std3__45__cpo3endE
	.align		8
        /*0010*/ 	.dword	_ZN30_INTERNAL_59197ce4_4_k_cu_main4cuda3std3__45__cpo6cbeginE
	.align		8
        /*0018*/ 	.dword	_ZN30_INTERNAL_59197ce4_4_k_cu_main4cuda3std3__45__cpo4cendE
	.align		8
        /*0020*/ 	.dword	_ZN30_INTERNAL_59197ce4_4_k_cu_main4cuda3std3__45__cpo6rbeginE
	.align		8
        /*0028*/ 	.dword	_ZN30_INTERNAL_59197ce4_4_k_cu_main4cuda3std3__45__cpo4rendE
	.align		8
        /*0030*/ 	.dword	_ZN30_INTERNAL_59197ce4_4_k_cu_main4cuda3std3__45__cpo7crbeginE
	.align		8
        /*0038*/ 	.dword	_ZN30_INTERNAL_59197ce4_4_k_cu_main4cuda3std3__45__cpo5crendE
	.align		8
        /*0040*/ 	.dword	_ZN30_INTERNAL_59197ce4_4_k_cu_main4cuda3std3__432_GLOBAL__N__59197ce4_4_k_cu_main6ignoreE
	.align		8
        /*0048*/ 	.dword	_ZN30_INTERNAL_59197ce4_4_k_cu_main4cuda3std3__419piecewise_constructE
	.align		8
        /*0050*/ 	.dword	_ZN30_INTERNAL_59197ce4_4_k_cu_main4cuda3std3__48in_placeE
	.align		8
        /*0058*/ 	.dword	_ZN30_INTERNAL_59197ce4_4_k_cu_main4cuda3std3__420unreachable_sentinelE
	.align		8
        /*0060*/ 	.dword	_ZN30_INTERNAL_59197ce4_4_k_cu_main4cuda3std3__47nulloptE
	.align		8
        /*0068*/ 	.dword	_ZN30_INTERNAL_59197ce4_4_k_cu_main4cuda3std3__48unexpectE
	.align		8
        /*0070*/ 	.dword	_ZN30_INTERNAL_59197ce4_4_k_cu_main4cuda3std6ranges3__45__cpo4swapE
	.align		8
        /*0078*/ 	.dword	_ZN30_INTERNAL_59197ce4_4_k_cu_main4cuda3std6ranges3__45__cpo9iter_moveE
	.align		8
        /*0080*/ 	.dword	_ZN30_INTERNAL_59197ce4_4_k_cu_main4cuda3std6ranges3__45__cpo5beginE
	.align		8
        /*0088*/ 	.dword	_ZN30_INTERNAL_59197ce4_4_k_cu_main4cuda3std6ranges3__45__cpo3endE
	.align		8
        /*0090*/ 	.dword	_ZN30_INTERNAL_59197ce4_4_k_cu_main4cuda3std6ranges3__45__cpo6cbeginE
	.align		8
        /*0098*/ 	.dword	_ZN30_INTERNAL_59197ce4_4_k_cu_main4cuda3std6ranges3__45__cpo4cendE
	.align		8
        /*00a0*/ 	.dword	_ZN30_INTERNAL_59197ce4_4_k_cu_main4cuda3std6ranges3__45__cpo7advanceE
	.align		8
        /*00a8*/ 	.dword	_ZN30_INTERNAL_59197ce4_4_k_cu_main4cuda3std6ranges3__45__cpo9iter_swapE
	.align		8
        /*00b0*/ 	.dword	_ZN30_INTERNAL_59197ce4_4_k_cu_main4cuda3std6ranges3__45__cpo4nextE
	.align		8
        /*00b8*/ 	.dword	_ZN30_INTERNAL_59197ce4_4_k_cu_main4cuda3std6ranges3__45__cpo4prevE
	.align		8
        /*00c0*/ 	.dword	_ZN30_INTERNAL_59197ce4_4_k_cu_main4cuda3std6ranges3__45__cpo4dataE
	.align		8
        /*00c8*/ 	.dword	_ZN30_INTERNAL_59197ce4_4_k_cu_main4cuda3std6ranges3__45__cpo5cdataE
	.align		8
        /*00d0*/ 	.dword	_ZN30_INTERNAL_59197ce4_4_k_cu_main4cuda3std6ranges3__45__cpo4sizeE
	.align		8
        /*00d8*/ 	.dword	_ZN30_INTERNAL_59197ce4_4_k_cu_main4cuda3std6ranges3__45__cpo5ssizeE
	.align		8
        /*00e0*/ 	.dword	_ZN30_INTERNAL_59197ce4_4_k_cu_main4cuda3std6ranges3__45__cpo8distanceE
	.align		8
        /*00e8*/ 	.dword	_ZN30_INTERNAL_59197ce4_4_k_cu_main6thrust24THRUST_300001_SM_1000_NS8cuda_cub3parE
	.align		8
        /*00f0*/ 	.dword	_ZN30_INTERNAL_59197ce4_4_k_cu_main6thrust24THRUST_300001_SM_1000_NS8cuda_cub10par_nosyncE
	.align		8
        /*00f8*/ 	.dword	_ZN30_INTERNAL_59197ce4_4_k_cu_main6thrust24THRUST_300001_SM_1000_NS6system6detail10sequential3seqE
	.align		8
        /*0100*/ 	.dword	_ZN30_INTERNAL_59197ce4_4_k_cu_main6thrust24THRUST_300001_SM_1000_NS12placeholders2_1E
	.align		8
        /*0108*/ 	.dword	_ZN30_INTERNAL_59197ce4_4_k_cu_main6thrust24THRUST_300001_SM_1000_NS12placeholders2_2E
	.align		8
        /*0110*/ 	.dword	_ZN30_INTERNAL_59197ce4_4_k_cu_main6thrust24THRUST_300001_SM_1000_NS12placeholders2_3E
	.align		8
        /*0118*/ 	.dword	_ZN30_INTERNAL_59197ce4_4_k_cu_main6thrust24THRUST_300001_SM_1000_NS12placeholders2_4E
	.align		8
        /*0120*/ 	.dword	_ZN30_INTERNAL_59197ce4_4_k_cu_main6thrust24THRUST_300001_SM_1000_NS12placeholders2_5E
	.align		8
        /*0128*/ 	.dword	_ZN30_INTERNAL_59197ce4_4_k_cu_main6thrust24THRUST_300001_SM_1000_NS12placeholders2_6E
	.align		8
        /*0130*/ 	.dword	_ZN30_INTERNAL_59197ce4_4_k_cu_main6thrust24THRUST_300001_SM_1000_NS12placeholders2_7E
	.align		8
        /*0138*/ 	.dword	_ZN30_INTERNAL_59197ce4_4_k_cu_main6thrust24THRUST_300001_SM_1000_NS12placeholders2_8E
	.align		8
        /*0140*/ 	.dword	_ZN30_INTERNAL_59197ce4_4_k_cu_main6thrust24THRUST_300001_SM_1000_NS12placeholders2_9E
	.align		8
        /*0148*/ 	.dword	_ZN30_INTERNAL_59197ce4_4_k_cu_main6thrust24THRUST_300001_SM_1000_NS12placeholders3_10E
	.align		8
        /*0150*/ 	.dword	_ZN30_INTERNAL_59197ce4_4_k_cu_main6thrust24THRUST_300001_SM_1000_NS3seqE


//--------------------- .text._ZN3cub18CUB_300001_SM_10006detail9transform16transform_kernelINS2_10policy_hubILb1EN4cuda3std3__45tupleIJN6thrust24THRUST_300001_SM_1000_NS17counting_iteratorIiNSA_11use_defaultESC_SC_EEEEEE10policy1000El7rng_gpuNSA_6detail15normal_iteratorINSA_10device_ptrIdEEEEJSD_EEEvT0_iT1_T2_DpNS2_10kernel_argIT3_EE --------------------------
	.section	.text._ZN3cub18CUB_300001_SM_10006detail9transform16transform_kernelINS2_10policy_hubILb1EN4cuda3std3__45tupleIJN6thrust24THRUST_300001_SM_1000_NS17counting_iteratorIiNSA_11use_defaultESC_SC_EEEEEE10policy1000El7rng_gpuNSA_6detail15normal_iteratorINSA_10device_ptrIdEEEEJSD_EEEvT0_iT1_T2_DpNS2_10kernel_argIT3_EE,"ax",@progbits
	.align	128
        .global         _ZN3cub18CUB_300001_SM_10006detail9transform16transform_kernelINS2_10policy_hubILb1EN4cuda3std3__45tupleIJN6thrust24THRUST_300001_SM_1000_NS17counting_iteratorIiNSA_11use_defaultESC_SC_EEEEEE10policy1000El7rng_gpuNSA_6detail15normal_iteratorINSA_10device_ptrIdEEEEJSD_EEEvT0_iT1_T2_DpNS2_10kernel_argIT3_EE
        .type           _ZN3cub18CUB_300001_SM_10006detail9transform16transform_kernelINS2_10policy_hubILb1EN4cuda3std3__45tupleIJN6thrust24THRUST_300001_SM_1000_NS17counting_iteratorIiNSA_11use_defaultESC_SC_EEEEEE10policy1000El7rng_gpuNSA_6detail15normal_iteratorINSA_10device_ptrIdEEEEJSD_EEEvT0_iT1_T2_DpNS2_10kernel_argIT3_EE,@function
        .size           _ZN3cub18CUB_300001_SM_10006detail9transform16transform_kernelINS2_10policy_hubILb1EN4cuda3std3__45tupleIJN6thrust24THRUST_300001_SM_1000_NS17counting_iteratorIiNSA_11use_defaultESC_SC_EEEEEE10policy1000El7rng_gpuNSA_6detail15normal_iteratorINSA_10device_ptrIdEEEEJSD_EEEvT0_iT1_T2_DpNS2_10kernel_argIT3_EE,(.L_x_33 - _ZN3cub18CUB_300001_SM_10006detail9transform16transform_kernelINS2_10policy_hubILb1EN4cuda3std3__45tupleIJN6thrust24THRUST_300001_SM_1000_NS17counting_iteratorIiNSA_11use_defaultESC_SC_EEEEEE10policy1000El7rng_gpuNSA_6detail15normal_iteratorINSA_10device_ptrIdEEEEJSD_EEEvT0_iT1_T2_DpNS2_10kernel_argIT3_EE)
        .other          _ZN3cub18CUB_300001_SM_10006detail9transform16transform_kernelINS2_10policy_hubILb1EN4cuda3std3__45tupleIJN6thrust24THRUST_300001_SM_1000_NS17counting_iteratorIiNSA_11use_defaultESC_SC_EEEEEE10policy1000El7rng_gpuNSA_6detail15normal_iteratorINSA_10device_ptrIdEEEEJSD_EEEvT0_iT1_T2_DpNS2_10kernel_argIT3_EE,@"STO_CUDA_ENTRY STV_DEFAULT"
_ZN3cub18CUB_300001_SM_10006detail9transform16transform_kernelINS2_10policy_hubILb1EN4cuda3std3__45tupleIJN6thrust24THRUST_300001_SM_1000_NS17counting_iteratorIiNSA_11use_defaultESC_SC_EEEEEE10policy1000El7rng_gpuNSA_6detail15normal_iteratorINSA_10device_ptrIdEEEEJSD_EEEvT0_iT1_T2_DpNS2_10kernel_argIT3_EE:
.text._ZN3cub18CUB_300001_SM_10006detail9transform16transform_kernelINS2_10policy_hubILb1EN4cuda3std3__45tupleIJN6thrust24THRUST_300001_SM_1000_NS17counting_iteratorIiNSA_11use_defaultESC_SC_EEEEEE10policy1000El7rng_gpuNSA_6detail15normal_iteratorINSA_10device_ptrIdEEEEJSD_EEEvT0_iT1_T2_DpNS2_10kernel_argIT3_EE:
[----:B------:R-:W-:Y:S08]  /*0000*/  LDC R1, c[0x0][0x37c] ;  /* 0x0000df00ff017b82 */ /* 0x000ff00000000800 */
[----:B------:R-:W0:Y:S01]  /*0010*/  LDC R9, c[0x0][0x388] ;  /* 0x0000e200ff097b82 */ /* 0x000e220000000800 */
[----:B------:R-:W1:Y:S07]  /*0020*/  LDCU.64 UR6, c[0x0][0x380] ;  /* 0x00007000ff0677ac */ /* 0x000e6e0008000a00 */
[----:B------:R-:W2:Y:S01]  /*0030*/  S2UR UR4, SR_CTAID.X ;  /* 0x00000000000479c3 */ /* 0x000ea20000002500 */
[----:B0-----:R-:W-:-:S05]  /*0040*/  IMAD.SHL.U32 R0, R9, 0x80, RZ ;  /* 0x0000008009007824 */ /* 0x001fca00078e00ff */
[----:B------:R-:W-:Y:S01]  /*0050*/  SHF.R.S32.HI R2, RZ, 0x1f, R0 ;  /* 0x0000001fff027819 */ /* 0x000fe20000011400 */
[----:B--2---:R-:W-:-:S04]  /*0060*/  IMAD.WIDE.U32 R6, R0, UR4, RZ ;  /* 0x0000000400067c25 */ /* 0x004fc8000f8e00ff */
[----:B------:R-:W-:Y:S01]  /*0070*/  IMAD R3, R2, UR4, RZ ;  /* 0x0000000402037c24 */ /* 0x000fe2000f8e02ff */
[----:B-1----:R-:W-:Y:S01]  /*0080*/  IADD3 R5, P1, PT, -R6, UR6, RZ ;  /* 0x0000000606057c10 */ /* 0x002fe2000ff3e1ff */
[----:B------:R-:W0:Y:S02]  /*0090*/  LDCU.64 UR4, c[0x0][0x358] ;  /* 0x00006b00ff0477ac */ /* 0x000e240008000a00 */
[----:B------:R-:W-:Y:S01]  /*00a0*/  IMAD.IADD R8, R7, 0x1, R3 ;  /* 0x0000000107087824 */ /* 0x000fe200078e0203 */
[----:B------:R-:W-:Y:S01]  /*00b0*/  ISETP.LT.U32.AND P0, PT, R5, R0, PT ;  /* 0x000000000500720c */ /* 0x000fe20003f01070 */
[----:B------:R-:W-:-:S03]  /*00c0*/  UMOV UR6, 0xff800000 ;  /* 0xff80000000067882 */ /* 0x000fc60000000000 */
[----:B------:R-:W-:-:S04]  /*00d0*/  IADD3.X R3, PT, PT, ~R8, UR7, RZ, P1, !PT ;  /* 0x0000000708037c10 */ /* 0x000fc80008ffe5ff */
[----:B------:R-:W-:Y:S01]  /*00e0*/  ISETP.LT.AND.EX P0, PT, R3, R2, PT, P0 ;  /* 0x000000020300720c */ /* 0x000fe20003f01300 */
[----:B------:R-:W-:-:S03]  /*00f0*/  IMAD.MOV.U32 R3, RZ, RZ, 0x41dfffff ;  /* 0x41dfffffff037424 */ /* 0x000fc600078e00ff */
[----:B------:R-:W-:-:S04]  /*0100*/  SEL R5, R5, R0, P0 ;  /* 0x0000000005057207 */ /* 0x000fc80000000000 */
[----:B------:R-:W-:-:S13]  /*0110*/  ISETP.NE.AND P0, PT, R0, R5, PT ;  /* 0x000000050000720c */ /* 0x000fda0003f05270 */
[----:B0-----:R-:W-:Y:S05]  /*0120*/  @!P0 BRA `(.L_x_0) ;  /* 0x0000000400288947 */ /* 0x001fea0003800000 */
[----:B------:R-:W-:-:S13]  /*0130*/  ISETP.GE.AND P0, PT, R9, 0x1, PT ;  /* 0x000000010900780c */ /* 0x000fda0003f06270 */
[----:B------:R-:W-:Y:S05]  /*0140*/  @!P0 EXIT ;  /* 0x000000000000894d */ /* 0x000fea0003800000 */
[----:B------:R-:W0:Y:S01]  /*0150*/  S2R R4, SR_TID.X ;  /* 0x0000000000047919 */ /* 0x000e220000002100 */
[----:B------:R-:W1:Y:S01]  /*0160*/  LDC.64 R12, c[0x0][0x390] ;  /* 0x0000e400ff0c7b82 */ /* 0x000e620000000a00 */
[----:B------:R-:W0:Y:S01]  /*0170*/  LDCU UR7, c[0x0][0x398] ;  /* 0x00007300ff0777ac */ /* 0x000e220008000800 */
[----:B------:R-:W-:Y:S01]  /*0180*/  IMAD.MOV R7, RZ, RZ, -R9 ;  /* 0x000000ffff077224 */ /* 0x000fe200078e0a09 */
[----:B------:R-:W2:Y:S05]  /*0190*/  LDCU UR8, c[0x0][0x38c] ;  /* 0x00007180ff0877ac */ /* 0x000eaa0008000800 */
[----:B------:R-:W3:Y:S01]  /*01a0*/  LDC R2, c[0x0][0x38c] ;  /* 0x0000e300ff027b82 */ /* 0x000ee20000000800 */
[----:B-1----:R-:W-:-:S04]  /*01b0*/  LEA R12, P0, R6, R12, 0x3 ;  /* 0x0000000c060c7211 */ /* 0x002fc800078018ff */
[C---:B------:R-:W-:Y:S02]  /*01c0*/  LEA.HI.X R13, R6.reuse, R13, R8, 0x3, P0 ;  /* 0x0000000d060d7211 */ /* 0x040fe400000f1c08 */
[----:B0-----:R-:W-:-:S05]  /*01d0*/  IADD3 R11, PT, PT, R6, UR7, R4 ;  /* 0x00000007060b7c10 */ /* 0x001fca000fffe004 */
[----:B--23--:R-:W-:-:S07]  /*01e0*/  IMAD R11, R11, UR8, RZ ;  /* 0x000000080b0b7c24 */ /* 0x00cfce000f8e02ff */
.L_x_5:
[----:B------:R-:W-:Y:S01]  /*01f0*/  ISETP.GE.AND P0, PT, R4, R5, PT ;  /* 0x000000050400720c */ /* 0x000fe20003f06270 */
[----:B------:R-:W-:Y:S01]  /*0200*/  VIADD R7, R7, 0x1 ;  /* 0x0000000107077836 */ /* 0x000fe20000000000 */
[----:B------:R-:W-:Y:S04]  /*0210*/  BSSY.RECONVERGENT B0, `(.L_x_1) ;  /* 0x0000037000007945 */ /* 0x000fe80003800200 */
[----:B------:R-:W-:-:S07]  /*0220*/  ISETP.NE.AND P1, PT, R7, RZ, PT ;  /* 0x000000ff0700720c */ /* 0x000fce0003f25270 */
[----:B0-----:R-:W-:Y:S06]  /*0230*/  @P0 BRA `(.L_x_2) ;  /* 0x0000000000d00947 */ /* 0x001fec0003800000 */
[C---:B------:R-:W-:Y:S01]  /*0240*/  IMAD.HI.U32 R0, R11.reuse, 0x3, RZ ;  /* 0x000000030b007827 */ /* 0x040fe200078e00ff */
[----:B------:R-:W-:Y:S03]  /*0250*/  BSSY.RECONVERGENT B1, `(.L_x_3) ;  /* 0x0000030000017945 */ /* 0x000fe60003800200 */
[----:B------:R-:W-:-:S05]  /*0260*/  IMAD.IADD R9, R11, 0x1, -R0 ;  /* 0x000000010b097824 */ /* 0x000fca00078e0a00 */
[----:B------:R-:W-:-:S04]  /*0270*/  LEA.HI R9, R9, R0, RZ, 0x1f ;  /* 0x0000000009097211 */ /* 0x000fc800078ff8ff */
[----:B------:R-:W-:-:S05]  /*0280*/  SHF.R.U32.HI R0, RZ, 0x1e, R9 ;  /* 0x0000001eff007819 */ /* 0x000fca0000011609 */
[----:B------:R-:W-:-:S05]  /*0290*/  IMAD R0, R0, -0x7fffffff, R11 ;  /* 0x8000000100007824 */ /* 0x000fca00078e020b */
[----:B------:R-:W-:-:S05]  /*02a0*/  VIMNMX.U32 R0, PT, PT, R0, 0x1, !PT ;  /* 0x0000000100007848 */ /* 0x000fca0007fe0000 */
[----:B------:R-:W-:-:S06]  /*02b0*/  IMAD.WIDE.U32 R8, R0, 0x50f79ad3, RZ ;  /* 0x50f79ad300087825 */ /* 0x000fcc00078e00ff */
[----:B------:R-:W-:-:S04]  /*02c0*/  IMAD.WIDE.U32 R14, R9, 0x40000001, RZ ;  /* 0x40000001090e7825 */ /* 0x000fc800078e00ff */
[----:B------:R-:W-:-:S04]  /*02d0*/  IMAD.WIDE.U32 R16, P0, R8, 0x20000000, R14 ;  /* 0x2000000008107825 */ /* 0x000fc8000780000e */
[----:B------:R-:W-:-:S04]  /*02e0*/  IMAD.WIDE.U32 R14, R8, 0x40000001, RZ ;  /* 0x40000001080e7825 */ /* 0x000fc800078e00ff */
[----:B------:R-:W-:Y:S01]  /*02f0*/  IMAD.X R19, RZ, RZ, RZ, P0 ;  /* 0x000000ffff137224 */ /* 0x000fe200000e06ff */
[----:B------:R-:W-:Y:S01]  /*0300*/  IADD3 RZ, P0, PT, R15, R16, RZ ;  /* 0x000000100fff7210 */ /* 0x000fe20007f1e0ff */
[----:B------:R-:W-:-:S04]  /*0310*/  IMAD.MOV.U32 R18, RZ, RZ, R17 ;  /* 0x000000ffff127224 */ /* 0x000fc800078e0011 */
[----:B------:R-:W-:-:S05]  /*0320*/  IMAD.WIDE.U32.X R14, R9, 0x20000000, R18, P0 ;  /* 0x20000000090e7825 */ /* 0x000fca00000e0412 */
[----:B------:R-:W-:Y:S01]  /*0330*/  SHF.R.U64 R9, R14, 0x1c, R15 ;  /* 0x0000001c0e097819 */ /* 0x000fe2000000120f */
[----:B------:R-:W-:Y:S01]  /*0340*/  IMAD.MOV.U32 R14, RZ, RZ, 0x1 ;  /* 0x00000001ff0e7424 */ /* 0x000fe200078e00ff */
[----:B------:R-:W0:Y:S03]  /*0350*/  MUFU.RCP64H R15, 2.14748262400000000000e+09 ;  /* 0x41dfffff000f7908 */ /* 0x000e260000001800 */
[----:B------:R-:W-:Y:S01]  /*0360*/  IMAD R0, R9, -0x7fffffff, R8 ;  /* 0x8000000109007824 */ /* 0x000fe200078e0208 */
[----:B------:R-:W-:Y:S01]  /*0370*/  MOV R9, 0x41dfffff ;  /* 0x41dfffff00097802 */ /* 0x000fe20000000f00 */
[----:B------:R-:W-:Y:S02]  /*0380*/  IMAD.MOV.U32 R8, RZ, RZ, -0x800000 ;  /* 0xff800000ff087424 */ /* 0x000fe400078e00ff */
[----:B------:R-:W-:-:S05]  /*0390*/  IMAD.HI.U32 R6, R0, 0x5e4789c9, RZ ;  /* 0x5e4789c900067827 */ /* 0x000fca00078e00ff */
[----:B------:R-:W-:-:S05]  /*03a0*/  SHF.R.U32.HI R17, RZ, 0xe, R6 ;  /* 0x0000000eff117819 */ /* 0x000fca0000011606 */
[C---:B------:R-:W-:Y:S02]  /*03b0*/  IMAD R0, R17.reuse, -0xadc8, R0 ;  /* 0xffff523811007824 */ /* 0x040fe400078e0200 */
[----:B------:R-:W-:Y:S01]  /*03c0*/  IMAD R19, R17, 0xd47, RZ ;  /* 0x00000d4711137824 */ /* 0x000fe200078e02ff */
[----:B0-----:R-:W-:Y:S01]  /*03d0*/  DFMA R16, R14, -R8, 1 ;  /* 0x3ff000000e10742b */ /* 0x001fe20000000808 */
[----:B------:R-:W-:-:S03]  /*03e0*/  IMAD R0, R0, 0xbc8f, RZ ;  /* 0x0000bc8f00007824 */ /* 0x000fc600078e02ff */
[----:B------:R-:W-:Y:S02]  /*03f0*/  LOP3.LUT R21, R19, 0x7fffffff, RZ, 0x3c, !PT ;  /* 0x7fffffff13157812 */ /* 0x000fe400078e3cff */
[----:B------:R-:W-:Y:S02]  /*0400*/  ISETP.GE.U32.AND P0, PT, R0, R19, PT ;  /* 0x000000130000720c */ /* 0x000fe40003f06070 */
[----:B------:R-:W-:-:S08]  /*0410*/  DFMA R16, R16, R16, R16 ;  /* 0x000000101010722b */ /* 0x000fd00000000010 */
[----:B------:R-:W-:-:S03]  /*0420*/  DFMA R16, R14, R16, R14 ;  /* 0x000000100e10722b */ /* 0x000fc6000000000e */
[----:B------:R-:W-:-:S05]  /*0430*/  @P0 IMAD.MOV R21, RZ, RZ, -R19 ;  /* 0x000000ffff150224 */ /* 0x000fca00078e0a13 */
[----:B------:R-:W-:Y:S01]  /*0440*/  IADD3 R14, PT, PT, R0, -0x1, R21 ;  /* 0xffffffff000e7810 */ /* 0x000fe20007ffe015 */
[----:B------:R-:W-:-:S05]  /*0450*/  DFMA R18, R16, -R8, 1 ;  /* 0x3ff000001012742b */ /* 0x000fca0000000808 */
[----:B------:R-:W0:Y:S03]  /*0460*/  I2F.F64.U32 R14, R14 ;  /* 0x0000000e000e7312 */ /* 0x000e260000201800 */
[----:B------:R-:W-:-:S08]  /*0470*/  DFMA R18, R16, R18, R16 ;  /* 0x000000121012722b */ /* 0x000fd00000000010 */
[----:B0-----:R-:W-:Y:S01]  /*0480*/  DMUL R16, R14, R18 ;  /* 0x000000120e107228 */ /* 0x001fe20000000000 */
[----:B------:R-:W-:-:S07]  /*0490*/  FSETP.GEU.AND P2, PT, |R15|, 6.5827683646048100446e-37, PT ;  /* 0x036000000f00780b */ /* 0x000fce0003f4e200 */
[----:B------:R-:W-:-:S08]  /*04a0*/  DFMA R8, R16, -R8, R14 ;  /* 0x800000081008722b */ /* 0x000fd0000000000e */
[----:B------:R-:W-:-:S10]  /*04b0*/  DFMA R8, R18, R8, R16 ;  /* 0x000000081208722b */ /* 0x000fd40000000010 */
[----:B------:R-:W-:-:S05]  /*04c0*/  FFMA R0, RZ, 27.999998092651367188, R9 ;  /* 0x41dfffffff007823 */ /* 0x000fca0000000009 */
[----:B------:R-:W-:-:S13]  /*04d0*/  FSETP.GT.AND P0, PT, |R0|, 1.469367938527859385e-39, PT ;  /* 0x001000000000780b */ /* 0x000fda0003f04200 */
[----:B------:R-:W-:Y:S05]  /*04e0*/  @P0 BRA P2, `(.L_x_4) ;  /* 0x0000000000180947 */ /* 0x000fea0001000000 */
[----:B------:R-:W-:Y:S01]  /*04f0*/  IMAD.MOV.U32 R18, RZ, RZ, R14 ;  /* 0x000000ffff127224 */ /* 0x000fe200078e000e */
[----:B------:R-:W-:Y:S01]  /*0500*/  MOV R0, 0x530 ;  /* 0x0000053000007802 */ /* 0x000fe20000000f00 */
[----:B------:R-:W-:-:S07]  /*0510*/  IMAD.MOV.U32 R19, RZ, RZ, R15 ;  /* 0x000000ffff137224 */ /* 0x000fce00078e000f */
[----:B------:R-:W-:Y:S05]  /*0520*/  CALL.REL.NOINC `($__internal_0_$__cuda_sm20_div_rn_f64_full) ;  /* 0x0000000400407944 */ /* 0x000fea0003c00000 */
[----:B------:R-:W-:Y:S02]  /*0530*/  IMAD.MOV.U32 R8, RZ, RZ, R26 ;  /* 0x000000ffff087224 */ /* 0x000fe400078e001a */
[----:B------:R-:W-:-:S07]  /*0540*/  IMAD.MOV.U32 R9, RZ, RZ, R27 ;  /* 0x000000ffff097224 */ /* 0x000fce00078e001b */
.L_x_4:
[----:B------:R-:W-:Y:S05]  /*0550*/  BSYNC.RECONVERGENT B1 ;  /* 0x0000000000017941 */ /* 0x000fea0003800200 */
.L_x_3:
[----:B------:R-:W-:-:S05]  /*0560*/  IMAD.WIDE R14, R4, 0x8, R12 ;  /* 0x00000008040e7825 */ /* 0x000fca00078e020c */
[----:B------:R0:W-:Y:S02]  /*0570*/  STG.E.64 desc[UR4][R14.64], R8 ;  /* 0x000000080e007986 */ /* 0x0001e4000c101b04 */
.L_x_2:
[----:B------:R-:W-:Y:S05]  /*0580*/  BSYNC.RECONVERGENT B0 ;  /* 0x0000000000007941 */ /* 0x000fea0003800200 */
.L_x_1:
[----:B------:R-:W-:Y:S02]  /*0590*/  IMAD R11, R2, 0x80, R11 ;  /* 0x00000080020b7824 */ /* 0x000fe400078e020b */
[----:B------:R-:W-:Y:S01]  /*05a0*/  VIADD R4, R4, 0x80 ;  /* 0x0000008004047836 */ /* 0x000fe20000000000 */
[----:B------:R-:W-:Y:S06]  /*05b0*/  @P1 BRA `(.L_x_5) ;  /* 0xfffffffc000c1947 */ /* 0x000fec000383ffff */
[----:B------:R-:W-:Y:S05]  /*05c0*/  EXIT ;  /* 0x000000000000794d */ /* 0x000fea0003800000 */
.L_x_0:
[----:B------:R-:W-:-:S13]  /*05d0*/  ISETP.GE.AND P0, PT, R9, 0x1, PT ;  /* 0x000000010900780c */ /* 0x000fda0003f06270 */
[----:B------:R-:W-:Y:S05]  /*05e0*/  @!P0 EXIT ;  /* 0x000000000000894d */ /* 0x000fea0003800000 */
[----:B------:R-:W0:Y:S01]  /*05f0*/  S2R R2, SR_TID.X ;  /* 0x0000000000027919 */ /* 0x000e220000002100 */
[----:B------:R-:W1:Y:S01]  /*0600*/  LDC.64 R10, c[0x0][0x390] ;  /* 0x0000e400ff0a7b82 */ /* 0x000e620000000a00 */
[----:B------:R-:W0:Y:S01]  /*0610*/  LDCU UR7, c[0x0][0x398] ;  /* 0x00007300ff0777ac */ /* 0x000e220008000800 */
[----:B------:R-:W-:Y:S01]  /*0620*/  IADD3 R5, PT, PT, -R9, RZ, RZ ;  /* 0x000000ff09057210 */ /* 0x000fe20007ffe1ff */
[----:B------:R-:W2:Y:S05]  /*0630*/  LDCU UR8, c[0x0][0x38c] ;  /* 0x00007180ff0877ac */ /* 0x000eaa0008000800 */
[----:B------:R-:W3:Y:S01]  /*0640*/  LDC R4, c[0x0][0x38c] ;  /* 0x0000e300ff047b82 */ /* 0x000ee20000000800 */
[----:B-1----:R-:W-:-:S04]  /*0650*/  LEA R10, P0, R6, R10, 0x3 ;  /* 0x0000000a060a7211 */ /* 0x002fc800078018ff */
[C---:B------:R-:W-:Y:S02]  /*0660*/  LEA.HI.X R11, R6.reuse, R11, R8, 0x3, P0 ;  /* 0x0000000b060b7211 */ /* 0x040fe400000f1c08 */
[----:B0-----:R-:W-:-:S05]  /*0670*/  IADD3 R7, PT, PT, R6, UR7, R2 ;  /* 0x0000000706077c10 */ /* 0x001fca000fffe002 */
[----:B--23--:R-:W-:-:S07]  /*0680*/  IMAD R7, R7, UR8, RZ ;  /* 0x0000000807077c24 */ /* 0x00cfce000f8e02ff */
.L_x_8:
        /* <DEDUP_REMOVED lines=18> */
[----:B------:R-:W-:Y:S02]  /*07b0*/  IMAD R0, R9, -0x7fffffff, R8 ;  /* 0x8000000109007824 */ /* 0x000fe400078e0208 */
[----:B------:R-:W-:Y:S02]  /*07c0*/  IMAD.MOV.U32 R8, RZ, RZ, -0x800000 ;  /* 0xff800000ff087424 */ /* 0x000fe400078e00ff */
[----:B------:R-:W-:-:S04]  /*07d0*/  IMAD.HI.U32 R6, R0, 0x5e4789c9, RZ ;  /* 0x5e4789c900067827 */ /* 0x000fc800078e00ff */
[----:B------:R-:W-:Y:S01]  /*07e0*/  IMAD.MOV.U32 R9, RZ, RZ, 0x41dfffff ;  /* 0x41dfffffff097424 */ /* 0x000fe200078e00ff */
        /* <DEDUP_REMOVED lines=17> */
[----:B------:R-:W-:Y:S01]  /*0900*/  DFMA R8, R16, R8, R12 ;  /* 0x000000081008722b */ /* 0x000fe2000000000c */
[----:B------:R-:W-:-:S09]  /*0910*/  IMAD.WIDE R12, R2, 0x8, R10 ;  /* 0x00000008020c7825 */ /* 0x000fd200078e020a */
[----:B------:R-:W-:-:S05]  /*0920*/  FFMA R0, RZ, 27.999998092651367188, R9 ;  /* 0x41dfffffff007823 */ /* 0x000fca0000000009 */
[----:B------:R-:W-:-:S13]  /*0930*/  FSETP.GT.AND P0, PT, |R0|, 1.469367938527859385e-39, PT ;  /* 0x001000000000780b */ /* 0x000fda0003f04200 */
[----:B------:R-:W-:Y:S05]  /*0940*/  @P0 BRA P1, `(.L_x_7) ;  /* 0x0000000000180947 */ /* 0x000fea0000800000 */
[----:B------:R-:W-:Y:S01]  /*0950*/  IMAD.MOV.U32 R18, RZ, RZ, R14 ;  /* 0x000000ffff127224 */ /* 0x000fe200078e000e */
[----:B------:R-:W-:Y:S02]  /*0960*/  MOV R19, R15 ;  /* 0x0000000f00137202 */ /* 0x000fe40000000f00 */
[----:B------:R-:W-:-:S07]  /*0970*/  MOV R0, 0x990 ;  /* 0x0000099000007802 */ /* 0x000fce0000000f00 */
[----:B------:R-:W-:Y:S05]  /*0980*/  CALL.REL.NOINC `($__internal_0_$__cuda_sm20_div_rn_f64_full) ;  /* 0x0000000000287944 */ /* 0x000fea0003c00000 */
[----:B------:R-:W-:Y:S02]  /*0990*/  IMAD.MOV.U32 R8, RZ, RZ, R26 ;  /* 0x000000ffff087224 */ /* 0x000fe400078e001a */
[----:B------:R-:W-:-:S07]  /*09a0*/  IMAD.MOV.U32 R9, RZ, RZ, R27 ;  /* 0x000000ffff097224 */ /* 0x000fce00078e001b */
.L_x_7:
[----:B------:R-:W-:Y:S05]  /*09b0*/  BSYNC.RECONVERGENT B0 ;  /* 0x0000000000007941 */ /* 0x000fea0003800200 */
.L_x_6:
[----:B------:R-:W-:Y:S01]  /*09c0*/  VIADD R5, R5, 0x1 ;  /* 0x0000000105057836 */ /* 0x000fe20000000000 */
[----:B------:R0:W-:Y:S01]  /*09d0*/  STG.E.64 desc[UR4][R12.64], R8 ;  /* 0x000000080c007986 */ /* 0x0001e2000c101b04 */
[----:B------:R-:W-:-:S03]  /*09e0*/  IMAD R7, R4, 0x80, R7 ;  /* 0x0000008004077824 */ /* 0x000fc600078e0207 */
[----:B------:R-:W-:-:S13]  /*09f0*/  ISETP.NE.AND P0, PT, R5, RZ, PT ;  /* 0x000000ff0500720c */ /* 0x000fda0003f05270 */
[----:B0-----:R-:W-:Y:S05]  /*0a00*/  @!P0 EXIT ;  /* 0x000000000000894d */ /* 0x001fea0003800000 */
[----:B------:R-:W-:Y:S01]  /*0a10*/  VIADD R2, R2, 0x80 ;  /* 0x0000008002027836 */ /* 0x000fe20000000000 */
[----:B------:R-:W-:Y:S06]  /*0a20*/  BRA `(.L_x_8) ;  /* 0xfffffffc00187947 */ /* 0x000fec000383ffff */
        .weak           $__internal_0_$__cuda_sm20_div_rn_f64_full
        .type           $__internal_0_$__cuda_sm20_div_rn_f64_full,@function
        .size           $__internal_0_$__cuda_sm20_div_rn_f64_full,(.L_x_33 - $__internal_0_$__cuda_sm20_div_rn_f64_full)
$__internal_0_$__cuda_sm20_div_rn_f64_full:
[C---:B------:R-:W-:Y:S01]  /*0a30*/  FSETP.GEU.AND P0, PT, |R3|.reuse, 1.469367938527859385e-39, PT ;  /* 0x001000000300780b */ /* 0x040fe20003f0e200 */
[----:B------:R-:W-:Y:S01]  /*0a40*/  IMAD.U32 R16, RZ, RZ, UR6 ;  /* 0x00000006ff107e24 */ /* 0x000fe2000f8e00ff */
[----:B------:R-:W-:Y:S01]  /*0a50*/  MOV R17, R3 ;  /* 0x0000000300117202 */ /* 0x000fe20000000f00 */
[----:B------:R-:W-:Y:S01]  /*0a60*/  IMAD.U32 R14, RZ, RZ, UR6 ;  /* 0x00000006ff0e7e24 */ /* 0x000fe2000f8e00ff */
[----:B------:R-:W-:Y:S01]  /*0a70*/  LOP3.LUT R6, R3, 0x800fffff, RZ, 0xc0, !PT ;  /* 0x800fffff03067812 */ /* 0x000fe200078ec0ff */
[----:B------:R-:W-:Y:S01]  /*0a80*/  IMAD.MOV.U32 R24, RZ, RZ, 0x1 ;  /* 0x00000001ff187424 */ /* 0x000fe200078e00ff */
[C---:B------:R-:W-:Y:S01]  /*0a90*/  FSETP.GEU.AND P3, PT, |R19|.reuse, 1.469367938527859385e-39, PT ;  /* 0x001000001300780b */ /* 0x040fe20003f6e200 */
[----:B------:R-:W-:Y:S01]  /*0aa0*/  IMAD.MOV.U32 R22, RZ, RZ, 0x1ca00000 ;  /* 0x1ca00000ff167424 */ /* 0x000fe200078e00ff */
[----:B------:R-:W-:Y:S01]  /*0ab0*/  LOP3.LUT R15, R6, 0x3ff00000, RZ, 0xfc, !PT ;  /* 0x3ff00000060f7812 */ /* 0x000fe200078efcff */
[----:B------:R-:W-:Y:S01]  /*0ac0*/  BSSY.RECONVERGENT B2, `(.L_x_9) ;  /* 0x0000050000027945 */ /* 0x000fe20003800200 */
[----:B------:R-:W-:-:S02]  /*0ad0*/  LOP3.LUT R6, R19, 0x7ff00000, RZ, 0xc0, !PT ;  /* 0x7ff0000013067812 */ /* 0x000fc400078ec0ff */
[----:B------:R-:W-:Y:S01]  /*0ae0*/  LOP3.LUT R23, R3, 0x7ff00000, RZ, 0xc0, !PT ;  /* 0x7ff0000003177812 */ /* 0x000fe200078ec0ff */
[----:B------:R-:W-:-:S03]  /*0af0*/  @!P0 DMUL R14, R16, 8.98846567431157953865e+307 ;  /* 0x7fe00000100e8828 */ /* 0x000fc60000000000 */
[----:B------:R-:W-:-:S03]  /*0b00*/  ISETP.GE.U32.AND P2, PT, R6, R23, PT ;  /* 0x000000170600720c */ /* 0x000fc60003f46070 */
[----:B------:R-:W0:Y:S01]  /*0b10*/  MUFU.RCP64H R25, R15 ;  /* 0x0000000f00197308 */ /* 0x000e220000001800 */
[----:B------:R-:W-:-:S03]  /*0b20*/  @!P3 LOP3.LUT R9, R17, 0x7ff00000, RZ, 0xc0, !PT ;  /* 0x7ff000001109b812 */ /* 0x000fc600078ec0ff */
[----:B------:R-:W-:Y:S02]  /*0b30*/  @!P0 LOP3.LUT R23, R15, 0x7ff00000, RZ, 0xc0, !PT ;  /* 0x7ff000000f178812 */ /* 0x000fe400078ec0ff */
[----:B------:R-:W-:Y:S02]  /*0b40*/  @!P3 ISETP.GE.U32.AND P4, PT, R6, R9, PT ;  /* 0x000000090600b20c */ /* 0x000fe40003f86070 */
[----:B------:R-:W-:-:S04]  /*0b50*/  SEL R9, R22, 0x63400000, !P2 ;  /* 0x6340000016097807 */ /* 0x000fc80005000000 */
[----:B------:R-:W-:Y:S01]  /*0b60*/  LOP3.LUT R9, R9, 0x800fffff, R19, 0xf8, !PT ;  /* 0x800fffff09097812 */ /* 0x000fe200078ef813 */
[----:B0-----:R-:W-:-:S08]  /*0b70*/  DFMA R20, R24, -R14, 1 ;  /* 0x3ff000001814742b */ /* 0x001fd0000000080e */
[----:B------:R-:W-:-:S08]  /*0b80*/  DFMA R20, R20, R20, R20 ;  /* 0x000000141414722b */ /* 0x000fd00000000014 */
[----:B------:R-:W-:Y:S01]  /*0b90*/  DFMA R20, R24, R20, R24 ;  /* 0x000000141814722b */ /* 0x000fe20000000018 */
[----:B------:R-:W-:Y:S01]  /*0ba0*/  @!P3 SEL R25, R22, 0x63400000, !P4 ;  /* 0x634000001619b807 */ /* 0x000fe20006000000 */
[----:B------:R-:W-:-:S03]  /*0bb0*/  @!P3 IMAD.MOV.U32 R24, RZ, RZ, RZ ;  /* 0x000000ffff18b224 */ /* 0x000fc600078e00ff */
[----:B------:R-:W-:-:S03]  /*0bc0*/  @!P3 LOP3.LUT R8, R25, 0x80000000, R19, 0xf8, !PT ;  /* 0x800000001908b812 */ /* 0x000fc600078ef813 */
[----:B------:R-:W-:Y:S01]  /*0bd0*/  DFMA R26, R20, -R14, 1 ;  /* 0x3ff00000141a742b */ /* 0x000fe2000000080e */
[----:B------:R-:W-:Y:S01]  /*0be0*/  @!P3 LOP3.LUT R25, R8, 0x100000, RZ, 0xfc, !PT ;  /* 0x001000000819b812 */ /* 0x000fe200078efcff */
[----:B------:R-:W-:-:S06]  /*0bf0*/  IMAD.MOV.U32 R8, RZ, RZ, R18 ;  /* 0x000000ffff087224 */ /* 0x000fcc00078e0012 */
[----:B------:R-:W-:Y:S02]  /*0c00*/  DFMA R26, R20, R26, R20 ;  /* 0x0000001a141a722b */ /* 0x000fe40000000014 */
[----:B------:R-:W-:-:S08]  /*0c10*/  @!P3 DFMA R8, R8, 2, -R24 ;  /* 0x400000000808b82b */ /* 0x000fd00000000818 */
[----:B------:R-:W-:-:S08]  /*0c20*/  DMUL R24, R26, R8 ;  /* 0x000000081a187228 */ /* 0x000fd00000000000 */
[----:B------:R-:W-:-:S08]  /*0c30*/  DFMA R20, R24, -R14, R8 ;  /* 0x8000000e1814722b */ /* 0x000fd00000000008 */
[----:B------:R-:W-:Y:S01]  /*0c40*/  DFMA R20, R26, R20, R24 ;  /* 0x000000141a14722b */ /* 0x000fe20000000018 */
[----:B------:R-:W-:Y:S01]  /*0c50*/  IMAD.MOV.U32 R24, RZ, RZ, R6 ;  /* 0x000000ffff187224 */ /* 0x000fe200078e0006 */
[----:B------:R-:W-:-:S05]  /*0c60*/  @!P3 LOP3.LUT R24, R9, 0x7ff00000, RZ, 0xc0, !PT ;  /* 0x7ff000000918b812 */ /* 0x000fca00078ec0ff */
[----:B------:R-:W-:-:S05]  /*0c70*/  VIADD R25, R24, 0xffffffff ;  /* 0xffffffff18197836 */ /* 0x000fca0000000000 */
[----:B------:R-:W-:Y:S01]  /*0c80*/  ISETP.GT.U32.AND P0, PT, R25, 0x7feffffe, PT ;  /* 0x7feffffe1900780c */ /* 0x000fe20003f04070 */
[----:B------:R-:W-:-:S05]  /*0c90*/  VIADD R25, R23, 0xffffffff ;  /* 0xffffffff17197836 */ /* 0x000fca0000000000 */
[----:B------:R-:W-:-:S13]  /*0ca0*/  ISETP.GT.U32.OR P0, PT, R25, 0x7feffffe, P0 ;  /* 0x7feffffe1900780c */ /* 0x000fda0000704470 */
[----:B------:R-:W-:Y:S05]  /*0cb0*/  @P0 BRA `(.L_x_10) ;  /* 0x00000000006c0947 */ /* 0x000fea0003800000 */
[----:B------:R-:W-:-:S04]  /*0cc0*/  LOP3.LUT R19, R17, 0x7ff00000, RZ, 0xc0, !PT ;  /* 0x7ff0000011137812 */ /* 0x000fc800078ec0ff */
[CC--:B------:R-:W-:Y:S02]  /*0cd0*/  VIADDMNMX R18, R6.reuse, -R19.reuse, 0xb9600000, !PT ;  /* 0xb960000006127446 */ /* 0x0c0fe40007800913 */
[----:B------:R-:W-:Y:S02]  /*0ce0*/  ISETP.GE.U32.AND P0, PT, R6, R19, PT ;  /* 0x000000130600720c */ /* 0x000fe40003f06070 */
[----:B------:R-:W-:Y:S01]  /*0cf0*/  VIMNMX R6, PT, PT, R18, 0x46a00000, PT ;  /* 0x46a0000012067848 */ /* 0x000fe20003fe0100 */
[----:B------:R-:W-:Y:S01]  /*0d00*/  IMAD.MOV.U32 R18, RZ, RZ, RZ ;  /* 0x000000ffff127224 */ /* 0x000fe200078e00ff */
[----:B------:R-:W-:-:S04]  /*0d10*/  SEL R19, R22, 0x63400000, !P0 ;  /* 0x6340000016137807 */ /* 0x000fc80004000000 */
[----:B------:R-:W-:-:S05]  /*0d20*/  IADD3 R6, PT, PT, -R19, R6, RZ ;  /* 0x0000000613067210 */ /* 0x000fca0007ffe1ff */
[----:B------:R-:W-:-:S06]  /*0d30*/  VIADD R19, R6, 0x7fe00000 ;  /* 0x7fe0000006137836 */ /* 0x000fcc0000000000 */
[----:B------:R-:W-:-:S10]  /*0d40*/  DMUL R26, R20, R18 ;  /* 0x00000012141a7228 */ /* 0x000fd40000000000 */
[----:B------:R-:W-:-:S13]  /*0d50*/  FSETP.GTU.AND P0, PT, |R27|, 1.469367938527859385e-39, PT ;  /* 0x001000001b00780b */ /* 0x000fda0003f0c200 */
[----:B------:R-:W-:Y:S05]  /*0d60*/  @P0 BRA `(.L_x_11) ;  /* 0x0000000000940947 */ /* 0x000fea0003800000 */
[----:B------:R-:W-:Y:S01]  /*0d70*/  DFMA R8, R20, -R14, R8 ;  /* 0x8000000e1408722b */ /* 0x000fe20000000008 */
[----:B------:R-:W-:-:S09]  /*0d80*/  IMAD.MOV.U32 R18, RZ, RZ, RZ ;  /* 0x000000ffff127224 */ /* 0x000fd200078e00ff */
[C---:B------:R-:W-:Y:S02]  /*0d90*/  FSETP.NEU.AND P0, PT, R9.reuse, RZ, PT ;  /* 0x000000ff0900720b */ /* 0x040fe40003f0d000 */
[----:B------:R-:W-:-:S04]  /*0da0*/  LOP3.LUT R15, R9, 0x80000000, R17, 0x48, !PT ;  /* 0x80000000090f7812 */ /* 0x000fc800078e4811 */
[----:B------:R-:W-:-:S07]  /*0db0*/  LOP3.LUT R19, R15, R19, RZ, 0xfc, !PT ;  /* 0x000000130f137212 */ /* 0x000fce00078efcff */
[----:B------:R-:W-:Y:S05]  /*0dc0*/  @!P0 BRA `(.L_x_11) ;  /* 0x00000000007c8947 */ /* 0x000fea0003800000 */
[----:B------:R-:W-:Y:S01]  /*0dd0*/  IMAD.MOV R9, RZ, RZ, -R6 ;  /* 0x000000ffff097224 */ /* 0x000fe200078e0a06 */
[----:B------:R-:W-:Y:S01]  /*0de0*/  DMUL.RP R18, R20, R18 ;  /* 0x0000001214127228 */ /* 0x000fe20000008000 */
[----:B------:R-:W-:-:S06]  /*0df0*/  IMAD.MOV.U32 R8, RZ, RZ, RZ ;  /* 0x000000ffff087224 */ /* 0x000fcc00078e00ff */
[----:B------:R-:W-:-:S03]  /*0e00*/  DFMA R8, R26, -R8, R20 ;  /* 0x800000081a08722b */ /* 0x000fc60000000014 */
[----:B------:R-:W-:-:S03]  /*0e10*/  LOP3.LUT R15, R19, R15, RZ, 0x3c, !PT ;  /* 0x0000000f130f7212 */ /* 0x000fc600078e3cff */
[----:B------:R-:W-:-:S04]  /*0e20*/  IADD3 R8, PT, PT, -R6, -0x43300000, RZ ;  /* 0xbcd0000006087810 */ /* 0x000fc80007ffe1ff */
[----:B------:R-:W-:-:S04]  /*0e30*/  FSETP.NEU.AND P0, PT, |R9|, R8, PT ;  /* 0x000000080900720b */ /* 0x000fc80003f0d200 */
[----:B------:R-:W-:Y:S02]  /*0e40*/  FSEL R26, R18, R26, !P0 ;  /* 0x0000001a121a7208 */ /* 0x000fe40004000000 */
[----:B------:R-:W-:Y:S01]  /*0e50*/  FSEL R27, R15, R27, !P0 ;  /* 0x0000001b0f1b7208 */ /* 0x000fe20004000000 */
[----:B------:R-:W-:Y:S06]  /*0e60*/  BRA `(.L_x_11) ;  /* 0x0000000000547947 */ /* 0x000fec0003800000 */
.L_x_10:
[----:B------:R-:W-:-:S14]  /*0e70*/  DSETP.NAN.AND P0, PT, R18, R18, PT ;  /* 0x000000121200722a */ /* 0x000fdc0003f08000 */
[----:B------:R-:W-:Y:S05]  /*0e80*/  @P0 BRA `(.L_x_12) ;  /* 0x0000000000440947 */ /* 0x000fea0003800000 */
[----:B------:R-:W-:-:S14]  /*0e90*/  DSETP.NAN.AND P0, PT, R16, R16, PT ;  /* 0x000000101000722a */ /* 0x000fdc0003f08000 */
[----:B------:R-:W-:Y:S05]  /*0ea0*/  @P0 BRA `(.L_x_13) ;  /* 0x0000000000300947 */ /* 0x000fea0003800000 */
[----:B------:R-:W-:Y:S01]  /*0eb0*/  ISETP.NE.AND P0, PT, R24, R23, PT ;  /* 0x000000171800720c */ /* 0x000fe20003f05270 */
[----:B------:R-:W-:Y:S02]  /*0ec0*/  IMAD.MOV.U32 R26, RZ, RZ, 0x0 ;  /* 0x00000000ff1a7424 */ /* 0x000fe400078e00ff */
[----:B------:R-:W-:-:S10]  /*0ed0*/  IMAD.MOV.U32 R27, RZ, RZ, -0x80000 ;  /* 0xfff80000ff1b7424 */ /* 0x000fd400078e00ff */
[----:B------:R-:W-:Y:S05]  /*0ee0*/  @!P0 BRA `(.L_x_11) ;  /* 0x0000000000348947 */ /* 0x000fea0003800000 */
[----:B------:R-:W-:Y:S02]  /*0ef0*/  ISETP.NE.AND P0, PT, R24, 0x7ff00000, PT ;  /* 0x7ff000001800780c */ /* 0x000fe40003f05270 */
[----:B------:R-:W-:Y:S02]  /*0f00*/  LOP3.LUT R27, R19, 0x80000000, R17, 0x48, !PT ;  /* 0x80000000131b7812 */ /* 0x000fe400078e4811 */
[----:B------:R-:W-:-:S13]  /*0f10*/  ISETP.EQ.OR P0, PT, R23, RZ, !P0 ;  /* 0x000000ff1700720c */ /* 0x000fda0004702670 */
[----:B------:R-:W-:Y:S02]  /*0f20*/  @P0 LOP3.LUT R6, R27, 0x7ff00000, RZ, 0xfc, !PT ;  /* 0x7ff000001b060812 */ /* 0x000fe400078efcff */
[----:B------:R-:W-:Y:S01]  /*0f30*/  @!P0 MOV R26, RZ ;  /* 0x000000ff001a8202 */ /* 0x000fe20000000f00 */
[----:B------:R-:W-:Y:S02]  /*0f40*/  @P0 IMAD.MOV.U32 R26, RZ, RZ, RZ ;  /* 0x000000ffff1a0224 */ /* 0x000fe400078e00ff */
[----:B------:R-:W-:Y:S01]  /*0f50*/  @P0 IMAD.MOV.U32 R27, RZ, RZ, R6 ;  /* 0x000000ffff1b0224 */ /* 0x000fe200078e0006 */
[----:B------:R-:W-:Y:S06]  /*0f60*/  BRA `(.L_x_11) ;  /* 0x0000000000147947 */ /* 0x000fec0003800000 */
.L_x_13:
[----:B------:R-:W-:Y:S01]  /*0f70*/  LOP3.LUT R27, R17, 0x80000, RZ, 0xfc, !PT ;  /* 0x00080000111b7812 */ /* 0x000fe200078efcff */
[----:B------:R-:W-:Y:S01]  /*0f80*/  IMAD.MOV.U32 R26, RZ, RZ, R16 ;  /* 0x000000ffff1a7224 */ /* 0x000fe200078e0010 */
[----:B------:R-:W-:Y:S06]  /*0f90*/  BRA `(.L_x_11) ;  /* 0x0000000000087947 */ /* 0x000fec0003800000 */
.L_x_12:
[----:B------:R-:W-:Y:S01]  /*0fa0*/  LOP3.LUT R27, R19, 0x80000, RZ, 0xfc, !PT ;  /* 0x00080000131b7812 */ /* 0x000fe200078efcff */
[----:B------:R-:W-:-:S07]  /*0fb0*/  IMAD.MOV.U32 R26, RZ, RZ, R18 ;  /* 0x000000ffff1a7224 */ /* 0x000fce00078e0012 */
.L_x_11:
[----:B------:R-:W-:Y:S05]  /*0fc0*/  BSYNC.RECONVERGENT B2 ;  /* 0x0000000000027941 */ /* 0x000fea0003800200 */
.L_x_9:
[----:B------:R-:W-:Y:S02]  /*0fd0*/  IMAD.MOV.U32 R8, RZ, RZ, R0 ;  /* 0x000000ffff087224 */ /* 0x000fe400078e0000 */
[----:B------:R-:W-:-:S04]  /*0fe0*/  IMAD.MOV.U32 R9, RZ, RZ, 0x0 ;  /* 0x00000000ff097424 */ /* 0x000fc800078e00ff */
[----:B------:R-:W-:Y:S05]  /*0ff0*/  RET.REL.NODEC R8 `(_ZN3cub18CUB_300001_SM_10006detail9transform16transform_kernelINS2_10policy_hubILb1EN4cuda3std3__45tupleIJN6thrust24THRUST_300001_SM_1000_NS17counting_iteratorIiNSA_11use_defaultESC_SC_EEEEEE10policy1000El7rng_gpuNSA_6detail15normal_iteratorINSA_10device_ptrIdEEEEJSD_EEEvT0_iT1_T2_DpNS2_10kernel_argIT3_EE) ;  /* 0xfffffff008007950 */ /* 0x000fea0003c3ffff */
.L_x_14:
[----:B------:R-:W-:-:S00]  /*1000*/  BRA `(.L_x_14) ;  /* 0xfffffffc00fc7947 */ /* 0x000fc0000383ffff */
[----:B------:R-:W-:-:S00]  /*1010*/  NOP ;  /* 0x0000000000007918 */ /* 0x000fc00000000000 */
        /* <DEDUP_REMOVED lines=14> */
.L_x_33:


//--------------------- .text._ZN3cub18CUB_300001_SM_10006detail9transform16transform_kernelINS2_10policy_hubILb1EN4cuda3std3__45tupleIJN6thrust24THRUST_300001_SM_1000_NS17counting_iteratorIiNSA_11use_defaultESC_SC_EEEEEE10policy1000Ei7rng_gpuNSA_6detail15normal_iteratorINSA_10device_ptrIdEEEEJSD_EEEvT0_iT1_T2_DpNS2_10kernel_argIT3_EE --------------------------
	.section	.text._ZN3cub18CUB_300001_SM_10006detail9transform16transform_kernelINS2_10policy_hubILb1EN4cuda3std3__45tupleIJN6thrust24THRUST_300001_SM_1000_NS17counting_iteratorIiNSA_11use_defaultESC_SC_EEEEEE10policy1000Ei7rng_gpuNSA_6detail15normal_iteratorINSA_10device_ptrIdEEEEJSD_EEEvT0_iT1_T2_DpNS2_10kernel_argIT3_EE,"ax",@progbits
	.align	128
        .global         _ZN3cub18CUB_300001_SM_10006detail9transform16transform_kernelINS2_10policy_hubILb1EN4cuda3std3__45tupleIJN6thrust24THRUST_300001_SM_1000_NS17counting_iteratorIiNSA_11use_defaultESC_SC_EEEEEE10policy1000Ei7rng_gpuNSA_6detail15normal_iteratorINSA_10device_ptrIdEEEEJSD_EEEvT0_iT1_T2_DpNS2_10kernel_argIT3_EE
        .type           _ZN3cub18CUB_300001_SM_10006detail9transform16transform_kernelINS2_10policy_hubILb1EN4cuda3std3__45tupleIJN6thrust24THRUST_300001_SM_1000_NS17counting_iteratorIiNSA_11use_defaultESC_SC_EEEEEE10policy1000Ei7rng_gpuNSA_6detail15normal_iteratorINSA_10device_ptrIdEEEEJSD_EEEvT0_iT1_T2_DpNS2_10kernel_argIT3_EE,@function
        .size           _ZN3cub18CUB_300001_SM_10006detail9transform16transform_kernelINS2_10policy_hubILb1EN4cuda3std3__45tupleIJN6thrust24THRUST_300001_SM_1000_NS17counting_iteratorIiNSA_11use_defaultESC_SC_EEEEEE10policy1000Ei7rng_gpuNSA_6detail15normal_iteratorINSA_10device_ptrIdEEEEJSD_EEEvT0_iT1_T2_DpNS2_10kernel_argIT3_EE,(.L_x_34 - _ZN3cub18CUB_300001_SM_10006detail9transform16transform_kernelINS2_10policy_hubILb1EN4cuda3std3__45tupleIJN6thrust24THRUST_300001_SM_1000_NS17counting_iteratorIiNSA_11use_defaultESC_SC_EEEEEE10policy1000Ei7rng_gpuNSA_6detail15normal_iteratorINSA_10device_ptrIdEEEEJSD_EEEvT0_iT1_T2_DpNS2_10kernel_argIT3_EE)
        .other          _ZN3cub18CUB_300001_SM_10006detail9transform16transform_kernelINS2_10policy_hubILb1EN4cuda3std3__45tupleIJN6thrust24THRUST_300001_SM_1000_NS17counting_iteratorIiNSA_11use_defaultESC_SC_EEEEEE10policy1000Ei7rng_gpuNSA_6detail15normal_iteratorINSA_10device_ptrIdEEEEJSD_EEEvT0_iT1_T2_DpNS2_10kernel_argIT3_EE,@"STO_CUDA_ENTRY STV_DEFAULT"
_ZN3cub18CUB_300001_SM_10006detail9transform16transform_kernelINS2_10policy_hubILb1EN4cuda3std3__45tupleIJN6thrust24THRUST_300001_SM_1000_NS17counting_iteratorIiNSA_11use_defaultESC_SC_EEEEEE10policy1000Ei7rng_gpuNSA_6detail15normal_iteratorINSA_10device_ptrIdEEEEJSD_EEEvT0_iT1_T2_DpNS2_10kernel_argIT3_EE:
.text._ZN3cub18CUB_300001_SM_10006detail9transform16transform_kernelINS2_10policy_hubILb1EN4cuda3std3__45tupleIJN6thrust24THRUST_300001_SM_1000_NS17counting_iteratorIiNSA_11use_defaultESC_SC_EEEEEE10policy1000Ei7rng_gpuNSA_6detail15normal_iteratorINSA_10device_ptrIdEEEEJSD_EEEvT0_iT1_T2_DpNS2_10kernel_argIT3_EE:
[----:B------:R-:W-:Y:S08]  /*0000*/  LDC R1, c[0x0][0x37c] ;  /* 0x0000df00ff017b82 */ /* 0x000ff00000000800 */
[----:B------:R-:W0:Y:S01]  /*0010*/  LDC.64 R2, c[0x0][0x380] ;  /* 0x0000e000ff027b82 */ /* 0x000e220000000a00 */
[----:B------:R-:W-:-:S07]  /*0020*/  UMOV UR6, 0xff800000 ;  /* 0xff80000000067882 */ /* 0x000fce0000000000 */
[----:B------:R-:W1:Y:S01]  /*0030*/  S2UR UR4, SR_CTAID.X ;  /* 0x00000000000479c3 */ /* 0x000e620000002500 */
[----:B0-----:R-:W-:-:S04]  /*0040*/  IMAD.SHL.U32 R6, R3, 0x80, RZ ;  /* 0x0000008003067824 */ /* 0x001fc800078e00ff */
[----:B-1----:R-:W-:Y:S01]  /*0050*/  IMAD R5, R6, UR4, RZ ;  /* 0x0000000406057c24 */ /* 0x002fe2000f8e02ff */
[----:B------:R-:W0:Y:S03]  /*0060*/  LDCU.64 UR4, c[0x0][0x358] ;  /* 0x00006b00ff0477ac */ /* 0x000e260008000a00 */
[----:B------:R-:W-:Y:S02]  /*0070*/  IMAD.IADD R7, R2, 0x1, -R5 ;  /* 0x0000000102077824 */ /* 0x000fe400078e0a05 */
[----:B------:R-:W-:-:S03]  /*0080*/  IMAD.MOV.U32 R2, RZ, RZ, 0x41dfffff ;  /* 0x41dfffffff027424 */ /* 0x000fc600078e00ff */
[CC--:B------:R-:W-:Y:S02]  /*0090*/  ISETP.GT.AND P0, PT, R6.reuse, R7.reuse, PT ;  /* 0x000000070600720c */ /* 0x0c0fe40003f04270 */
[----:B------:R-:W-:-:S11]  /*00a0*/  VIMNMX R6, PT, PT, R6, R7, PT ;  /* 0x0000000706067248 */ /* 0x000fd60003fe0100 */
[----:B0-----:R-:W-:Y:S05]  /*00b0*/  @P0 BRA `(.L_x_15) ;  /* 0x0000000400100947 */ /* 0x001fea0003800000 */
        /* <DEDUP_REMOVED lines=8> */
[C---:B-1----:R-:W-:Y:S01]  /*0140*/  IMAD.WIDE R26, R5.reuse, 0x8, R26 ;  /* 0x00000008051a7825 */ /* 0x042fe200078e021a */
[----:B0-----:R-:W-:-:S05]  /*0150*/  IADD3 R13, PT, PT, R5, UR7, R8 ;  /* 0x00000007050d7c10 */ /* 0x001fca000fffe008 */
[----:B--2---:R-:W-:-:S07]  /*0160*/  IMAD R13, R13, UR8, RZ ;  /* 0x000000080d0d7c24 */ /* 0x004fce000f8e02ff */
.L_x_18:
        /* <DEDUP_REMOVED lines=10> */
[----:B------:R-:W-:Y:S01]  /*0210*/  IMAD.WIDE.U32 R6, R4, 0x40000001, RZ ;  /* 0x4000000104067825 */ /* 0x000fe200078e00ff */
[----:B------:R-:W-:-:S03]  /*0220*/  IADD3.X R15, PT, PT, RZ, RZ, RZ, P0, !PT ;  /* 0x000000ffff0f7210 */ /* 0x000fc600007fe4ff */
[----:B------:R-:W-:Y:S01]  /*0230*/  IMAD.MOV.U32 R14, RZ, RZ, R11 ;  /* 0x000000ffff0e7224 */ /* 0x000fe200078e000b */
[----:B------:R-:W-:-:S05]  /*0240*/  IADD3 RZ, P0, PT, R7, R10, RZ ;  /* 0x0000000a07ff7210 */ /* 0x000fca0007f1e0ff */
[----:B------:R-:W-:-:S04]  /*0250*/  IMAD.WIDE.U32.X R6, R5, 0x20000000, R14, P0 ;  /* 0x2000000005067825 */ /* 0x000fc800000e040e */
[----:B------:R-:W-:Y:S01]  /*0260*/  IMAD.MOV.U32 R5, RZ, RZ, 0x41dfffff ;  /* 0x41dfffffff057424 */ /* 0x000fe200078e00ff */
[----:B------:R-:W-:Y:S01]  /*0270*/  SHF.R.U64 R3, R6, 0x1c, R7 ;  /* 0x0000001c06037819 */ /* 0x000fe20000001207 */
[----:B------:R-:W-:Y:S01]  /*0280*/  IMAD.MOV.U32 R6, RZ, RZ, 0x1 ;  /* 0x00000001ff067424 */ /* 0x000fe200078e00ff */
[----:B------:R-:W0:Y:S03]  /*0290*/  MUFU.RCP64H R7, 2.14748262400000000000e+09 ;  /* 0x41dfffff00077908 */ /* 0x000e260000001800 */
[----:B------:R-:W-:Y:S02]  /*02a0*/  IMAD R0, R3, -0x7fffffff, R4 ;  /* 0x8000000103007824 */ /* 0x000fe400078e0204 */
[----:B------:R-:W-:Y:S02]  /*02b0*/  IMAD.MOV.U32 R4, RZ, RZ, -0x800000 ;  /* 0xff800000ff047424 */ /* 0x000fe400078e00ff */
[----:B------:R-:W-:-:S05]  /*02c0*/  IMAD.HI.U32 R3, R0, 0x5e4789c9, RZ ;  /* 0x5e4789c900037827 */ /* 0x000fca00078e00ff */
[----:B------:R-:W-:-:S05]  /*02d0*/  SHF.R.U32.HI R3, RZ, 0xe, R3 ;  /* 0x0000000eff037819 */ /* 0x000fca0000011603 */
[C---:B------:R-:W-:Y:S01]  /*02e0*/  IMAD R0, R3.reuse, -0xadc8, R0 ;  /* 0xffff523803007824 */ /* 0x040fe200078e0200 */
[----:B0-----:R-:W-:Y:S01]  /*02f0*/  DFMA R10, R6, -R4, 1 ;  /* 0x3ff00000060a742b */ /* 0x001fe20000000804 */
[----:B------:R-:W-:Y:S02]  /*0300*/  IMAD R3, R3, 0xd47, RZ ;  /* 0x00000d4703037824 */ /* 0x000fe400078e02ff */
[----:B------:R-:W-:-:S03]  /*0310*/  IMAD R0, R0, 0xbc8f, RZ ;  /* 0x0000bc8f00007824 */ /* 0x000fc600078e02ff */
[----:B------:R-:W-:Y:S02]  /*0320*/  LOP3.LUT R15, R3, 0x7fffffff, RZ, 0x3c, !PT ;  /* 0x7fffffff030f7812 */ /* 0x000fe400078e3cff */
[----:B------:R-:W-:Y:S01]  /*0330*/  ISETP.GE.U32.AND P0, PT, R0, R3, PT ;  /* 0x000000030000720c */ /* 0x000fe20003f06070 */
[----:B------:R-:W-:-:S08]  /*0340*/  DFMA R10, R10, R10, R10 ;  /* 0x0000000a0a0a722b */ /* 0x000fd0000000000a */
[----:B------:R-:W-:-:S04]  /*0350*/  DFMA R6, R6, R10, R6 ;  /* 0x0000000a0606722b */ /* 0x000fc80000000006 */
        /* <DEDUP_REMOVED lines=13> */
[----:B------:R-:W-:Y:S02]  /*0430*/  MOV R19, R11 ;  /* 0x0000000b00137202 */ /* 0x000fe40000000f00 */
[----:B------:R-:W-:-:S07]  /*0440*/  MOV R0, 0x460 ;  /* 0x0000046000007802 */ /* 0x000fce0000000f00 */
[----:B---3--:R-:W-:Y:S05]  /*0450*/  CALL.REL.NOINC `($__internal_1_$__cuda_sm20_div_rn_f64_full) ;  /* 0x0000000400487944 */ /* 0x008fea0003c00000 */
[----:B------:R-:W-:Y:S02]  /*0460*/  IMAD.MOV.U32 R4, RZ, RZ, R24 ;  /* 0x000000ffff047224 */ /* 0x000fe400078e0018 */
[----:B------:R-:W-:-:S07]  /*0470*/  IMAD.MOV.U32 R5, RZ, RZ, R25 ;  /* 0x000000ffff057224 */ /* 0x000fce00078e0019 */
.L_x_17:
[----:B------:R-:W-:Y:S05]  /*0480*/  BSYNC.RECONVERGENT B0 ;  /* 0x0000000000007941 */ /* 0x000fea0003800200 */
.L_x_16:
[----:B------:R-:W-:Y:S01]  /*0490*/  VIADD R12, R12, 0x1 ;  /* 0x000000010c0c7836 */ /* 0x000fe20000000000 */
[----:B------:R0:W-:Y:S01]  /*04a0*/  STG.E.64 desc[UR4][R6.64], R4 ;  /* 0x0000000406007986 */ /* 0x0001e2000c101b04 */
[----:B---3--:R-:W-:-:S03]  /*04b0*/  IMAD R13, R9, 0x80, R13 ;  /* 0x00000080090d7824 */ /* 0x008fc600078e020d */
[----:B------:R-:W-:-:S13]  /*04c0*/  ISETP.NE.AND P0, PT, R12, RZ, PT ;  /* 0x000000ff0c00720c */ /* 0x000fda0003f05270 */
[----:B0-----:R-:W-:Y:S05]  /*04d0*/  @!P0 EXIT ;  /* 0x000000000000894d */ /* 0x001fea0003800000 */
[----:B------:R-:W-:Y:S01]  /*04e0*/  VIADD R8, R8, 0x80 ;  /* 0x0000008008087836 */ /* 0x000fe20000000000 */
[----:B------:R-:W-:Y:S06]  /*04f0*/  BRA `(.L_x_18) ;  /* 0xfffffffc001c7947 */ /* 0x000fec000383ffff */
.L_x_15:
        /* <DEDUP_REMOVED lines=8> */
[C---:B-1----:R-:W-:Y:S01]  /*0580*/  IMAD.WIDE R12, R5.reuse, 0x8, R12 ;  /* 0x00000008050c7825 */ /* 0x042fe200078e020c */
[----:B0-----:R-:W-:-:S05]  /*0590*/  IADD3 R22, PT, PT, R5, UR7, R7 ;  /* 0x0000000705167c10 */ /* 0x001fca000fffe007 */
[----:B--2---:R-:W-:-:S07]  /*05a0*/  IMAD R22, R22, UR8, RZ ;  /* 0x0000000816167c24 */ /* 0x004fce000f8e02ff */
.L_x_23:
        /* <DEDUP_REMOVED lines=19> */
[----:B------:R-:W-:Y:S01]  /*06e0*/  IMAD.WIDE.U32.X R10, R5, 0x20000000, R16, P0 ;  /* 0x20000000050a7825 */ /* 0x000fe200000e0410 */
[----:B------:R-:W-:-:S04]  /*06f0*/  MOV R5, 0x41dfffff ;  /* 0x41dfffff00057802 */ /* 0x000fc80000000f00 */
        /* <DEDUP_REMOVED lines=28> */
[----:B------:R-:W-:-:S07]  /*08c0*/  MOV R0, 0x8e0 ;  /* 0x000008e000007802 */ /* 0x000fce0000000f00 */
[----:B---3--:R-:W-:Y:S05]  /*08d0*/  CALL.REL.NOINC `($__internal_1_$__cuda_sm20_div_rn_f64_full) ;  /* 0x0000000000287944 */ /* 0x008fea0003c00000 */
[----:B------:R-:W-:Y:S01]  /*08e0*/  IMAD.MOV.U32 R4, RZ, RZ, R24 ;  /* 0x000000ffff047224 */ /* 0x000fe200078e0018 */
[----:B------:R-:W-:-:S07]  /*08f0*/  MOV R5, R25 ;  /* 0x0000001900057202 */ /* 0x000fce0000000f00 */
.L_x_22:
[----:B------:R-:W-:Y:S05]  /*0900*/  BSYNC.RECONVERGENT B1 ;  /* 0x0000000000017941 */ /* 0x000fea0003800200 */
.L_x_21:
[----:B------:R-:W-:-:S05]  /*0910*/  IMAD.WIDE R10, R7, 0x8, R12 ;  /* 0x00000008070a7825 */ /* 0x000fca00078e020c */
[----:B------:R0:W-:Y:S02]  /*0920*/  STG.E.64 desc[UR4][R10.64], R4 ;  /* 0x000000040a007986 */ /* 0x0001e4000c101b04 */
.L_x_20:
[----:B------:R-:W-:Y:S05]  /*0930*/  BSYNC.RECONVERGENT B0 ;  /* 0x0000000000007941 */ /* 0x000fea0003800200 */
.L_x_19:
[----:B---3--:R-:W-:Y:S02]  /*0940*/  IMAD R22, R8, 0x80, R22 ;  /* 0x0000008008167824 */ /* 0x008fe400078e0216 */
[----:B------:R-:W-:Y:S01]  /*0950*/  VIADD R7, R7, 0x80 ;  /* 0x0000008007077836 */ /* 0x000fe20000000000 */
[----:B------:R-:W-:Y:S06]  /*0960*/  @P1 BRA `(.L_x_23) ;  /* 0xfffffffc00101947 */ /* 0x000fec000383ffff */
[----:B------:R-:W-:Y:S05]  /*0970*/  EXIT ;  /* 0x000000000000794d */ /* 0x000fea0003800000 */
        .weak           $__internal_1_$__cuda_sm20_div_rn_f64_full
        .type           $__internal_1_$__cuda_sm20_div_rn_f64_full,@function
        .size           $__internal_1_$__cuda_sm20_div_rn_f64_full,(.L_x_34 - $__internal_1_$__cuda_sm20_div_rn_f64_full)
$__internal_1_$__cuda_sm20_div_rn_f64_full:
[C---:B------:R-:W-:Y:S01]  /*0980*/  FSETP.GEU.AND P0, PT, |R2|.reuse, 1.469367938527859385e-39, PT ;  /* 0x001000000200780b */ /* 0x040fe20003f0e200 */
[----:B------:R-:W-:Y:S01]  /*0990*/  IMAD.U32 R16, RZ, RZ, UR6 ;  /* 0x00000006ff107e24 */ /* 0x000fe2000f8e00ff */
[----:B------:R-:W-:Y:S01]  /*09a0*/  MOV R17, R2 ;  /* 0x0000000200117202 */ /* 0x000fe20000000f00 */
[----:B------:R-:W-:Y:S01]  /*09b0*/  IMAD.U32 R14, RZ, RZ, UR6 ;  /* 0x00000006ff0e7e24 */ /* 0x000fe2000f8e00ff */
[----:B------:R-:W-:Y:S01]  /*09c0*/  LOP3.LUT R3, R2, 0x800fffff, RZ, 0xc0, !PT ;  /* 0x800fffff02037812 */ /* 0x000fe200078ec0ff */
[----:B------:R-:W-:Y:S01]  /*09d0*/  IMAD.MOV.U32 R18, RZ, RZ, R10 ;  /* 0x000000ffff127224 */ /* 0x000fe200078e000a */
[----:B------:R-:W-:Y:S01]  /*09e0*/  FSETP.GEU.AND P3, PT, |R19|, 1.469367938527859385e-39, PT ;  /* 0x001000001300780b */ /* 0x000fe20003f6e200 */
[----:B------:R-:W-:Y:S01]  /*09f0*/  IMAD.MOV.U32 R10, RZ, RZ, 0x1 ;  /* 0x00000001ff0a7424 */ /* 0x000fe200078e00ff */
[----:B------:R-:W-:Y:S01]  /*0a00*/  LOP3.LUT R15, R3, 0x3ff00000, RZ, 0xfc, !PT ;  /* 0x3ff00000030f7812 */ /* 0x000fe200078efcff */
[----:B------:R-:W-:Y:S01]  /*0a10*/  BSSY.RECONVERGENT B2, `(.L_x_24) ;  /* 0x0000051000027945 */ /* 0x000fe20003800200 */
[----:B------:R-:W-:-:S02]  /*0a20*/  LOP3.LUT R3, R19, 0x7ff00000, RZ, 0xc0, !PT ;  /* 0x7ff0000013037812 */ /* 0x000fc400078ec0ff */
[----:B------:R-:W-:Y:S01]  /*0a30*/  LOP3.LUT R5, R2, 0x7ff00000, RZ, 0xc0, !PT ;  /* 0x7ff0000002057812 */ /* 0x000fe200078ec0ff */
[----:B------:R-:W-:Y:S02]  /*0a40*/  @!P0 DMUL R14, R16, 8.98846567431157953865e+307 ;  /* 0x7fe00000100e8828 */ /* 0x000fe40000000000 */
[----:B------:R-:W-:Y:S01]  /*0a50*/  IMAD.MOV.U32 R23, RZ, RZ, R3 ;  /* 0x000000ffff177224 */ /* 0x000fe200078e0003 */
[----:B------:R-:W-:-:S03]  /*0a60*/  ISETP.GE.U32.AND P2, PT, R3, R5, PT ;  /* 0x000000050300720c */ /* 0x000fc60003f46070 */
[----:B------:R-:W0:Y:S01]  /*0a70*/  MUFU.RCP64H R11, R15 ;  /* 0x0000000f000b7308 */ /* 0x000e220000001800 */
[----:B------:R-:W-:Y:S02]  /*0a80*/  @!P3 LOP3.LUT R4, R17, 0x7ff00000, RZ, 0xc0, !PT ;  /* 0x7ff000001104b812 */ /* 0x000fe400078ec0ff */
[----:B------:R-:W-:Y:S02]  /*0a90*/  @!P3 MOV R24, RZ ;  /* 0x000000ff0018b202 */ /* 0x000fe40000000f00 */
[----:B------:R-:W-:Y:S01]  /*0aa0*/  @!P3 ISETP.GE.U32.AND P4, PT, R3, R4, PT ;  /* 0x000000040300b20c */ /* 0x000fe20003f86070 */
[----:B------:R-:W-:Y:S01]  /*0ab0*/  IMAD.MOV.U32 R4, RZ, RZ, 0x1ca00000 ;  /* 0x1ca00000ff047424 */ /* 0x000fe200078e00ff */
[----:B------:R-:W-:Y:S01]  /*0ac0*/  @!P0 LOP3.LUT R5, R15, 0x7ff00000, RZ, 0xc0, !PT ;  /* 0x7ff000000f058812 */ /* 0x000fe200078ec0ff */
[----:B0-----:R-:W-:-:S08]  /*0ad0*/  DFMA R20, R10, -R14, 1 ;  /* 0x3ff000000a14742b */ /* 0x001fd0000000080e */
[----:B------:R-:W-:-:S08]  /*0ae0*/  DFMA R20, R20, R20, R20 ;  /* 0x000000141414722b */ /* 0x000fd00000000014 */
[----:B------:R-:W-:Y:S01]  /*0af0*/  DFMA R20, R10, R20, R10 ;  /* 0x000000140a14722b */ /* 0x000fe2000000000a */
[C---:B------:R-:W-:Y:S02]  /*0b00*/  @!P3 SEL R10, R4.reuse, 0x63400000, !P4 ;  /* 0x63400000040ab807 */ /* 0x040fe40006000000 */
[----:B------:R-:W-:Y:S02]  /*0b10*/  SEL R11, R4, 0x63400000, !P2 ;  /* 0x63400000040b7807 */ /* 0x000fe40005000000 */
[----:B------:R-:W-:-:S03]  /*0b20*/  @!P3 LOP3.LUT R10, R10, 0x80000000, R19, 0xf8, !PT ;  /* 0x800000000a0ab812 */ /* 0x000fc600078ef813 */
[----:B------:R-:W-:Y:S01]  /*0b30*/  DFMA R28, R20, -R14, 1 ;  /* 0x3ff00000141c742b */ /* 0x000fe2000000080e */
[----:B------:R-:W-:Y:S02]  /*0b40*/  LOP3.LUT R11, R11, 0x800fffff, R19, 0xf8, !PT ;  /* 0x800fffff0b0b7812 */ /* 0x000fe400078ef813 */
[----:B------:R-:W-:Y:S01]  /*0b50*/  @!P3 LOP3.LUT R25, R10, 0x100000, RZ, 0xfc, !PT ;  /* 0x001000000a19b812 */ /* 0x000fe200078efcff */
[----:B------:R-:W-:-:S04]  /*0b60*/  IMAD.MOV.U32 R10, RZ, RZ, R18 ;  /* 0x000000ffff0a7224 */ /* 0x000fc800078e0012 */
[----:B------:R-:W-:Y:S02]  /*0b70*/  DFMA R28, R20, R28, R20 ;  /* 0x0000001c141c722b */ /* 0x000fe40000000014 */
[----:B------:R-:W-:-:S08]  /*0b80*/  @!P3 DFMA R10, R10, 2, -R24 ;  /* 0x400000000a0ab82b */ /* 0x000fd00000000818 */
[----:B------:R-:W-:Y:S02]  /*0b90*/  DMUL R24, R28, R10 ;  /* 0x0000000a1c187228 */ /* 0x000fe40000000000 */
[----:B------:R-:W-:-:S06]  /*0ba0*/  @!P3 LOP3.LUT R23, R11, 0x7ff00000, RZ, 0xc0, !PT ;  /* 0x7ff000000b17b812 */ /* 0x000fcc00078ec0ff */
[----:B------:R-:W-:-:S08]  /*0bb0*/  DFMA R20, R24, -R14, R10 ;  /* 0x8000000e1814722b */ /* 0x000fd0000000000a */
[----:B------:R-:W-:Y:S01]  /*0bc0*/  DFMA R20, R28, R20, R24 ;  /* 0x000000141c14722b */ /* 0x000fe20000000018 */
        /* <DEDUP_REMOVED lines=8> */
[----:B------:R-:W-:Y:S02]  /*0c50*/  VIMNMX R3, PT, PT, R5, 0x46a00000, PT ;  /* 0x46a0000005037848 */ /* 0x000fe40003fe0100 */
[----:B------:R-:W-:-:S05]  /*0c60*/  SEL R4, R4, 0x63400000, !P0 ;  /* 0x6340000004047807 */ /* 0x000fca0004000000 */
[----:B------:R-:W-:Y:S02]  /*0c70*/  IMAD.IADD R3, R3, 0x1, -R4 ;  /* 0x0000000103037824 */ /* 0x000fe400078e0a04 */
[----:B------:R-:W-:-:S03]  /*0c80*/  IMAD.MOV.U32 R4, RZ, RZ, RZ ;  /* 0x000000ffff047224 */ /* 0x000fc600078e00ff */
[----:B------:R-:W-:-:S06]  /*0c90*/  IADD3 R5, PT, PT, R3, 0x7fe00000, RZ ;  /* 0x7fe0000003057810 */ /* 0x000fcc0007ffe0ff */
        /* <DEDUP_REMOVED lines=11> */
[----:B------:R-:W-:Y:S01]  /*0d50*/  IMAD.MOV.U32 R4, RZ, RZ, RZ ;  /* 0x000000ffff047224 */ /* 0x000fe200078e00ff */
[----:B------:R-:W-:-:S05]  /*0d60*/  IADD3 R3, PT, PT, -R3, -0x43300000, RZ ;  /* 0xbcd0000003037810 */ /* 0x000fca0007ffe1ff */
[----:B------:R-:W-:-:S10]  /*0d70*/  DFMA R4, R24, -R4, R20 ;  /* 0x800000041804722b */ /* 0x000fd40000000014 */
[----:B------:R-:W-:Y:S02]  /*0d80*/  FSETP.NEU.AND P0, PT, |R5|, R3, PT ;  /* 0x000000030500720b */ /* 0x000fe40003f0d200 */
[----:B------:R-:W-:Y:S02]  /*0d90*/  LOP3.LUT R3, R15, R10, RZ, 0x3c, !PT ;  /* 0x0000000a0f037212 */ /* 0x000fe400078e3cff */
[----:B------:R-:W-:Y:S02]  /*0da0*/  FSEL R24, R14, R24, !P0 ;  /* 0x000000180e187208 */ /* 0x000fe40004000000 */
[----:B------:R-:W-:Y:S01]  /*0db0*/  FSEL R25, R3, R25, !P0 ;  /* 0x0000001903197208 */ /* 0x000fe20004000000 */
[----:B------:R-:W-:Y:S06]  /*0dc0*/  BRA `(.L_x_26) ;  /* 0x0000000000547947 */ /* 0x000fec0003800000 */
.L_x_25:
[----:B------:R-:W-:-:S14]  /*0dd0*/  DSETP.NAN.AND P0, PT, R18, R18, PT ;  /* 0x000000121200722a */ /* 0x000fdc0003f08000 */
[----:B------:R-:W-:Y:S05]  /*0de0*/  @P0 BRA `(.L_x_27) ;  /* 0x0000000000440947 */ /* 0x000fea0003800000 */
[----:B------:R-:W-:-:S14]  /*0df0*/  DSETP.NAN.AND P0, PT, R16, R16, PT ;  /* 0x000000101000722a */ /* 0x000fdc0003f08000 */
[----:B------:R-:W-:Y:S05]  /*0e00*/  @P0 BRA `(.L_x_28) ;  /* 0x0000000000300947 */ /* 0x000fea0003800000 */
[----:B------:R-:W-:Y:S01]  /*0e10*/  ISETP.NE.AND P0, PT, R23, R5, PT ;  /* 0x000000051700720c */ /* 0x000fe20003f05270 */
[----:B------:R-:W-:Y:S01]  /*0e20*/  IMAD.MOV.U32 R25, RZ, RZ, -0x80000 ;  /* 0xfff80000ff197424 */ /* 0x000fe200078e00ff */
[----:B------:R-:W-:-:S11]  /*0e30*/  MOV R24, 0x0 ;  /* 0x0000000000187802 */ /* 0x000fd60000000f00 */
[----:B------:R-:W-:Y:S05]  /*0e40*/  @!P0 BRA `(.L_x_26) ;  /* 0x0000000000348947 */ /* 0x000fea0003800000 */
[----:B------:R-:W-:Y:S02]  /*0e50*/  ISETP.NE.AND P0, PT, R23, 0x7ff00000, PT ;  /* 0x7ff000001700780c */ /* 0x000fe40003f05270 */
[----:B------:R-:W-:Y:S02]  /*0e60*/  LOP3.LUT R25, R19, 0x80000000, R17, 0x48, !PT ;  /* 0x8000000013197812 */ /* 0x000fe400078e4811 */
[----:B------:R-:W-:-:S13]  /*0e70*/  ISETP.EQ.OR P0, PT, R5, RZ, !P0 ;  /* 0x000000ff0500720c */ /* 0x000fda0004702670 */
[----:B------:R-:W-:Y:S01]  /*0e80*/  @P0 LOP3.LUT R3, R25, 0x7ff00000, RZ, 0xfc, !PT ;  /* 0x7ff0000019030812 */ /* 0x000fe200078efcff */
[----:B------:R-:W-:Y:S02]  /*0e90*/  @!P0 IMAD.MOV.U32 R24, RZ, RZ, RZ ;  /* 0x000000ffff188224 */ /* 0x000fe400078e00ff */
[----:B------:R-:W-:Y:S02]  /*0ea0*/  @P0 IMAD.MOV.U32 R24, RZ, RZ, RZ ;  /* 0x000000ffff180224 */ /* 0x000fe400078e00ff */
[----:B------:R-:W-:Y:S01]  /*0eb0*/  @P0 IMAD.MOV.U32 R25, RZ, RZ, R3 ;  /* 0x000000ffff190224 */ /* 0x000fe200078e0003 */
[----:B------:R-:W-:Y:S06]  /*0ec0*/  BRA `(.L_x_26) ;  /* 0x0000000000147947 */ /* 0x000fec0003800000 */
.L_x_28:
[----:B------:R-:W-:Y:S02]  /*0ed0*/  LOP3.LUT R25, R17, 0x80000, RZ, 0xfc, !PT ;  /* 0x0008000011197812 */ /* 0x000fe400078efcff */
[----:B------:R-:W-:Y:S01]  /*0ee0*/  MOV R24, R16 ;  /* 0x0000001000187202 */ /* 0x000fe20000000f00 */
[----:B------:R-:W-:Y:S06]  /*0ef0*/  BRA `(.L_x_26) ;  /* 0x0000000000087947 */ /* 0x000fec0003800000 */
.L_x_27:
[----:B------:R-:W-:Y:S01]  /*0f00*/  LOP3.LUT R25, R19, 0x80000, RZ, 0xfc, !PT ;  /* 0x0008000013197812 */ /* 0x000fe200078efcff */
[----:B------:R-:W-:-:S07]  /*0f10*/  IMAD.MOV.U32 R24, RZ, RZ, R18 ;  /* 0x000000ffff187224 */ /* 0x000fce00078e0012 */
.L_x_26:
[----:B------:R-:W-:Y:S05]  /*0f20*/  BSYNC.RECONVERGENT B2 ;  /* 0x0000000000027941 */ /* 0x000fea0003800200 */
.L_x_24:
[----:B------:R-:W-:Y:S02]  /*0f30*/  IMAD.MOV.U32 R4, RZ, RZ, R0 ;  /* 0x000000ffff047224 */ /* 0x000fe400078e0000 */
[----:B------:R-:W-:-:S04]  /*0f40*/  IMAD.MOV.U32 R5, RZ, RZ, 0x0 ;  /* 0x00000000ff057424 */ /* 0x000fc800078e00ff */
[----:B------:R-:W-:Y:S05]  /*0f50*/  RET.REL.NODEC R4 `(_ZN3cub18CUB_300001_SM_10006detail9transform16transform_kernelINS2_10policy_hubILb1EN4cuda3std3__45tupleIJN6thrust24THRUST_300001_SM_1000_NS17counting_iteratorIiNSA_11use_defaultESC_SC_EEEEEE10policy1000Ei7rng_gpuNSA_6detail15normal_iteratorINSA_10device_ptrIdEEEEJSD_EEEvT0_iT1_T2_DpNS2_10kernel_argIT3_EE) ;  /* 0xfffffff004287950 */ /* 0x000fea0003c3ffff */
.L_x_29:
        /* <DEDUP_REMOVED lines=10> */
.L_x_34:


//--------------------- .text._ZN3cub18CUB_300001_SM_10006detail8for_each13static_kernelINS2_12policy_hub_t12policy_500_tEmN6thrust24THRUST_300001_SM_1000_NS8cuda_cub20__uninitialized_fill7functorINS7_10device_ptrIdEEdEEEEvT0_T1_ --------------------------
	.section	.text._ZN3cub18CUB_300001_SM_10006detail8for_each13static_kernelINS2_12policy_hub_t12policy_500_tEmN6thrust24THRUST_300001_SM_1000_NS8cuda_cub20__uninitialized_fill7functorINS7_10device_ptrIdEEdEEEEvT0_T1_,"ax",@progbits
	.align	128
        .global         _ZN3cub18CUB_300001_SM_10006detail8for_each13static_kernelINS2_12policy_hub_t12policy_500_tEmN6thrust24THRUST_300001_SM_1000_NS8cuda_cub20__uninitialized_fill7functorINS7_10device_ptrIdEEdEEEEvT0_T1_
        .type           _ZN3cub18CUB_300001_SM_10006detail8for_each13static_kernelINS2_12policy_hub_t12policy_500_tEmN6thrust24THRUST_300001_SM_1000_NS8cuda_cub20__uninitialized_fill7functorINS7_10device_ptrIdEEdEEEEvT0_T1_,@function
        .size           _ZN3cub18CUB_300001_SM_10006detail8for_each13static_kernelINS2_12policy_hub_t12policy_500_tEmN6thrust24THRUST_300001_SM_1000_NS8cuda_cub20__uninitialized_fill7functorINS7_10device_ptrIdEEdEEEEvT0_T1_,(.L_x_37 - _ZN3cub18CUB_300001_SM_10006detail8for_each13static_kernelINS2_12policy_hub_t12policy_500_tEmN6thrust24THRUST_300001_SM_1000_NS8cuda_cub20__uninitialized_fill7functorINS7_10device_ptrIdEEdEEEEvT0_T1_)
        .other          _ZN3cub18CUB_300001_SM_10006detail8for_each13static_kernelINS2_12policy_hub_t12policy_500_tEmN6thrust24THRUST_300001_SM_1000_NS8cuda_cub20__uninitialized_fill7functorINS7_10device_ptrIdEEdEEEEvT0_T1_,@"STO_CUDA_ENTRY STV_DEFAULT"
_ZN3cub18CUB_300001_SM_10006detail8for_each13static_kernelINS2_12policy_hub_t12policy_500_tEmN6thrust24THRUST_300001_SM_1000_NS8cuda_cub20__uninitialized_fill7functorINS7_10device_ptrIdEEdEEEEvT0_T1_:
.text._ZN3cub18CUB_300001_SM_10006detail8for_each13static_kernelINS2_12policy_hub_t12policy_500_tEmN6thrust24THRUST_300001_SM_1000_NS8cuda_cub20__uninitialized_fill7functorINS7_10device_ptrIdEEdEEEEvT0_T1_:
[----:B------:R-:W-:Y:S08]  /*0000*/  LDC R1, c[0x0][0x37c] ;  /* 0x0000df00ff017b82 */ /* 0x000ff00000000800 */
[----:B------:R-:W0:Y:S01]  /*0010*/  S2UR UR4, SR_CTAID.X ;  /* 0x00000000000479c3 */ /* 0x000e220000002500 */
[----:B------:R-:W1:Y:S01]  /*0020*/  LDCU.64 UR6, c[0x0][0x380] ;  /* 0x00007000ff0677ac */ /* 0x000e620008000a00 */
[----:B------:R-:W2:Y:S01]  /*0030*/  LDCU.64 UR8, c[0x0][0x358] ;  /* 0x00006b00ff0877ac */ /* 0x000ea20008000a00 */
[----:B0-----:R-:W-:-:S04]  /*0040*/  UIMAD.WIDE.U32 UR4, UR4, 0x200, URZ ;  /* 0x00000200040478a5 */ /* 0x001fc8000f8e00ff */
[----:B-1----:R-:W-:-:S04]  /*0050*/  UIADD3 UR6, UP0, UPT, -UR4, UR6, URZ ;  /* 0x0000000604067290 */ /* 0x002fc8000ff1e1ff */
[----:B------:R-:W-:Y:S02]  /*0060*/  UIADD3.X UR7, UPT, UPT, ~UR5, UR7, URZ, UP0, !UPT ;  /* 0x0000000705077290 */ /* 0x000fe400087fe5ff */
[----:B------:R-:W-:-:S04]  /*0070*/  UISETP.GE.U32.AND UP0, UPT, UR6, 0x200, UPT ;  /* 0x000002000600788c */ /* 0x000fc8000bf06070 */
[----:B------:R-:W-:-:S09]  /*0080*/  UISETP.GE.U32.AND.EX UP0, UPT, UR7, URZ, UPT, UP0 ;  /* 0x000000ff0700728c */ /* 0x000fd2000bf06100 */
[----:B--2---:R-:W-:Y:S05]  /*0090*/  BRA.U !UP0, `(.L_x_30) ;  /* 0x0000000108287547 */ /* 0x004fea000b800000 */
[----:B------:R-:W0:Y:S01]  /*00a0*/  S2R R0, SR_TID.X ;  /* 0x0000000000007919 */ /* 0x000e220000002100 */
[----:B------:R-:W1:Y:S01]  /*00b0*/  LDCU.64 UR6, c[0x0][0x388] ;  /* 0x00007100ff0677ac */ /* 0x000e620008000a00 */
[----:B------:R-:W2:Y:S01]  /*00c0*/  LDC.64 R4, c[0x0][0x390] ;  /* 0x0000e400ff047b82 */ /* 0x000ea20000000a00 */
[----:B0-----:R-:W-:-:S05]  /*00d0*/  IADD3 R0, P0, PT, R0, UR4, RZ ;  /* 0x0000000400007c10 */ /* 0x001fca000ff1e0ff */
[----:B------:R-:W-:Y:S01]  /*00e0*/  IMAD.X R3, RZ, RZ, UR5, P0 ;  /* 0x00000005ff037e24 */ /* 0x000fe200080e06ff */
[----:B-1----:R-:W-:-:S04]  /*00f0*/  LEA R2, P0, R0, UR6, 0x3 ;  /* 0x0000000600027c11 */ /* 0x002fc8000f8018ff */
[----:B------:R-:W-:-:S05]  /*0100*/  LEA.HI.X R3, R0, UR7, R3, 0x3, P0 ;  /* 0x0000000700037c11 */ /* 0x000fca00080f1c03 */
[----:B--2---:R-:W-:Y:S04]  /*0110*/  STG.E.64 desc[UR8][R2.64], R4 ;  /* 0x0000000402007986 */ /* 0x004fe8000c101b08 */
[----:B------:R-:W-:Y:S01]  /*0120*/  STG.E.64 desc[UR8][R2.64+0x800], R4 ;  /* 0x0008000402007986 */ /* 0x000fe2000c101b08 */
[----:B------:R-:W-:Y:S05]  /*0130*/  EXIT ;  /* 0x000000000000794d */ /* 0x000fea0003800000 */
.L_x_30:
[----:B------:R-:W0:Y:S01]  /*0140*/  S2R R0, SR_TID.X ;  /* 0x0000000000007919 */ /* 0x000e220000002100 */
[----:B------:R-:W-:Y:S01]  /*0150*/  IMAD.U32 R2, RZ, RZ, UR7 ;  /* 0x00000007ff027e24 */ /* 0x000fe2000f8e00ff */
[----:B------:R-:W1:Y:S01]  /*0160*/  LDCU.64 UR10, c[0x0][0x388] ;  /* 0x00007100ff0a77ac */ /* 0x000e620008000a00 */
[----:B------:R-:W-:Y:S01]  /*0170*/  IMAD.U32 R6, RZ, RZ, UR7 ;  /* 0x00000007ff067e24 */ /* 0x000fe2000f8e00ff */
[----:B0-----:R-:W-:-:S04]  /*0180*/  ISETP.LT.U32.AND P0, PT, R0, UR6, PT ;  /* 0x0000000600007c0c */ /* 0x001fc8000bf01070 */
[----:B------:R-:W-:Y:S01]  /*0190*/  ISETP.GT.U32.AND.EX P0, PT, R2, RZ, PT, P0 ;  /* 0x000000ff0200720c */ /* 0x000fe20003f04100 */
[C---:B------:R-:W-:Y:S01]  /*01a0*/  VIADD R2, R0.reuse, 0x100 ;  /* 0x0000010000027836 */ /* 0x040fe20000000000 */
[----:B------:R-:W-:-:S04]  /*01b0*/  IADD3 R0, P2, PT, R0, UR4, RZ ;  /* 0x0000000400007c10 */ /* 0x000fc8000ff5e0ff */
[----:B------:R-:W-:Y:S01]  /*01c0*/  ISETP.LT.U32.AND P1, PT, R2, UR6, PT ;  /* 0x0000000602007c0c */ /* 0x000fe2000bf21070 */
[----:B------:R-:W-:Y:S01]  /*01d0*/  IMAD.X R3, RZ, RZ, UR5, P2 ;  /* 0x00000005ff037e24 */ /* 0x000fe200090e06ff */
[----:B-1----:R-:W-:Y:S02]  /*01e0*/  LEA R2, P2, R0, UR10, 0x3 ;  /* 0x0000000a00027c11 */ /* 0x002fe4000f8418ff */
[----:B------:R-:W-:Y:S02]  /*01f0*/  ISETP.GT.U32.AND.EX P1, PT, R6, RZ, PT, P1 ;  /* 0x000000ff0600720c */ /* 0x000fe40003f24110 */
[----:B------:R-:W-:Y:S01]  /*0200*/  LEA.HI.X R3, R0, UR11, R3, 0x3, P2 ;  /* 0x0000000b00037c11 */ /* 0x000fe200090f1c03 */
[----:B------:R-:W0:Y:S04]  /*0210*/  @P0 LDC.64 R4, c[0x0][0x390] ;  /* 0x0000e400ff040b82 */ /* 0x000e280000000a00 */
[----:B0-----:R0:W-:Y:S06]  /*0220*/  @P0 STG.E.64 desc[UR8][R2.64], R4 ;  /* 0x0000000402000986 */ /* 0x0011ec000c101b08 */
[----:B------:R-:W-:Y:S05]  /*0230*/  @!P1 EXIT ;  /* 0x000000000000994d */ /* 0x000fea0003800000 */
[----:B0-----:R-:W0:Y:S02]  /*0240*/  LDC.64 R4, c[0x0][0x390] ;  /* 0x0000e400ff047b82 */ /* 0x001e240000000a00 */
[----:B0-----:R-:W-:Y:S01]  /*0250*/  STG.E.64 desc[UR8][R2.64+0x800], R4 ;  /* 0x0008000402007986 */ /* 0x001fe2000c101b08 */
[----:B------:R-:W-:Y:S05]  /*0260*/  EXIT ;  /* 0x000000000000794d */ /* 0x000fea0003800000 */
.L_x_31:
        /* <DEDUP_REMOVED lines=9> */
.L_x_37:


//--------------------- .text._ZN3cub18CUB_300001_SM_10006detail11EmptyKernelIvEEvv --------------------------
	.section	.text._ZN3cub18CUB_300001_SM_10006detail11EmptyKernelIvEEvv,"ax",@progbits
	.align	128
        .global         _ZN3cub18CUB_300001_SM_10006detail11EmptyKernelIvEEvv
        .type           _ZN3cub18CUB_300001_SM_10006detail11EmptyKernelIvEEvv,@function
        .size           _ZN3cub18CUB_300001_SM_10006detail11EmptyKernelIvEEvv,(.L_x_38 - _ZN3cub18CUB_300001_SM_10006detail11EmptyKernelIvEEvv)
        .other          _ZN3cub18CUB_300001_SM_10006detail11EmptyKernelIvEEvv,@"STO_CUDA_ENTRY STV_DEFAULT"
_ZN3cub18CUB_300001_SM_10006detail11EmptyKernelIvEEvv:
.text._ZN3cub18CUB_300001_SM_10006detail11EmptyKernelIvEEvv:
[----:B------:R-:W-:Y:S01]  /*0000*/  LDC R1, c[0x0][0x37c] ;  /* 0x0000df00ff017b82 */ /* 0x000fe20000000800 */
[----:B------:R-:W-:Y:S05]  /*0010*/  EXIT ;  /* 0x000000000000794d */ /* 0x000fea0003800000 */
.L_x_32:
        /* <DEDUP_REMOVED lines=14> */
.L_x_38:


//--------------------- .nv.shared.reserved.0     --------------------------
	.section	.nv.shared.reserved.0,"aw",@nobits
	.weak		__nv_reservedSMEM_offset_0_alias
	.size		__nv_reservedSMEM_offset_0_alias, 0, 64
	.other		__nv_reservedSMEM_offset_0_alias,@"STO_CUDA_RESERVED_SHARED STV_DEFAULT"
__nv_reservedSMEM_offset_0_alias:
	.zero		0
	.zero		64


//--------------------- .nv.global                --------------------------
	.section	.nv.global,"aw",@nobits
.nv.global:
	.type		_ZN30_INTERNAL_59197ce4_4_k_cu_main6thrust24THRUST_300001_SM_1000_NS3seqE,@object
	.size		_ZN30_INTERNAL_59197ce4_4_k_cu_main6thrust24THRUST_300001_SM_1000_NS3seqE,(_ZN30_INTERNAL_59197ce4_4_k_cu_main4cuda3std3__48in_placeE - _ZN30_INTERNAL_59197ce4_4_k_cu_main6thrust24THRUST_300001_SM_1000_NS3seqE)
_ZN30_INTERNAL_59197ce4_4_k_cu_main6thrust24THRUST_300001_SM_1000_NS3seqE:
	.zero		1
	.type		_ZN30_INTERNAL_59197ce4_4_k_cu_main4cuda3std3__48in_placeE,@object
	.size		_ZN30_INTERNAL_59197ce4_4_k_cu_main4cuda3std3__48in_placeE,(_ZN30_INTERNAL_59197ce4_4_k_cu_main4cuda3std6ranges3__45__cpo4sizeE - _ZN30_INTERNAL_59197ce4_4_k_cu_main4cuda3std3__48in_placeE)
_ZN30_INTERNAL_59197ce4_4_k_cu_main4cuda3std3__48in_placeE:
	.zero		1
	.type		_ZN30_INTERNAL_59197ce4_4_k_cu_main4cuda3std6ranges3__45__cpo4sizeE,@object
	.size		_ZN30_INTERNAL_59197ce4_4_k_cu_main4cuda3std6ranges3__45__cpo4sizeE,(_ZN30_INTERNAL_59197ce4_4_k_cu_main6thrust24THRUST_300001_SM_1000_NS12placeholders2_3E - _ZN30_INTERNAL_59197ce4_4_k_cu_main4cuda3std6ranges3__45__cpo4sizeE)
_ZN30_INTERNAL_59197ce4_4_k_cu_main4cuda3std6ranges3__45__cpo4sizeE:
	.zero		1
	.type		_ZN30_INTERNAL_59197ce4_4_k_cu_main6thrust24THRUST_300001_SM_1000_NS12placeholders2_3E,@object
	.size		_ZN30_INTERNAL_59197ce4_4_k_cu_main6thrust24THRUST_300001_SM_1000_NS12placeholders2_3E,(_ZN30_INTERNAL_59197ce4_4_k_cu_main4cuda3std3__45__cpo6cbeginE - _ZN30_INTERNAL_59197ce4_4_k_cu_main6thrust24THRUST_300001_SM_1000_NS12placeholders2_3E)
_ZN30_INTERNAL_59197ce4_4_k_cu_main6thrust24THRUST_300001_SM_1000_NS12placeholders2_3E:
	.zero		1
	.type		_ZN30_INTERNAL_59197ce4_4_k_cu_main4cuda3std3__45__cpo6cbeginE,@object
	.size		_ZN30_INTERNAL_59197ce4_4_k_cu_main4cuda3std3__45__cpo6cbeginE,(_ZN30_INTERNAL_59197ce4_4_k_cu_main4cuda3std6ranges3__45__cpo6cbeginE - _ZN30_INTERNAL_59197ce4_4_k_cu_main4cuda3std3__45__cpo6cbeginE)
_ZN30_INTERNAL_59197ce4_4_k_cu_main4cuda3std3__45__cpo6cbeginE:
	.zero		1
	.type		_ZN30_INTERNAL_59197ce4_4_k_cu_main4cuda3std6ranges3__45__cpo6cbeginE,@object
	.size		_ZN30_INTERNAL_59197ce4_4_k_cu_main4cuda3std6ranges3__45__cpo6cbeginE,(_ZN30_INTERNAL_59197ce4_4_k_cu_main6thrust24THRUST_300001_SM_1000_NS12placeholders2_7E - _ZN30_INTERNAL_59197ce4_4_k_cu_main4cuda3std6ranges3__45__cpo6cbeginE)
_ZN30_INTERNAL_59197ce4_4_k_cu_main4cuda3std6ranges3__45__cpo6cbeginE:
	.zero		1
	.type		_ZN30_INTERNAL_59197ce4_4_k_cu_main6thrust24THRUST_300001_SM_1000_NS12placeholders2_7E,@object
	.size		_ZN30_INTERNAL_59197ce4_4_k_cu_main6thrust24THRUST_300001_SM_1000_NS12placeholders2_7E,(_ZN30_INTERNAL_59197ce4_4_k_cu_main4cuda3std3__45__cpo7crbeginE - _ZN30_INTERNAL_59197ce4_4_k_cu_main6thrust24THRUST_300001_SM_1000_NS12placeholders2_7E)
_ZN30_INTERNAL_59197ce4_4_k_cu_main6thrust24THRUST_300001_SM_1000_NS12placeholders2_7E:
	.zero		1
	.type		_ZN30_INTERNAL_59197ce4_4_k_cu_main4cuda3std3__45__cpo7crbeginE,@object
	.size		_ZN30_INTERNAL_59197ce4_4_k_cu_main4cuda3std3__45__cpo7crbeginE,(_ZN30_INTERNAL_59197ce4_4_k_cu_main4cuda3std6ranges3__45__cpo4nextE - _ZN30_INTERNAL_59197ce4_4_k_cu_main4cuda3std3__45__cpo7crbeginE)
_ZN30_INTERNAL_59197ce4_4_k_cu_main4cuda3std3__45__cpo7crbeginE:
	.zero		1
	.type		_ZN30_INTERNAL_59197ce4_4_k_cu_main4cuda3std6ranges3__45__cpo4nextE,@object
	.size		_ZN30_INTERNAL_59197ce4_4_k_cu_main4cuda3std6ranges3__45__cpo4nextE,(_ZN30_INTERNAL_59197ce4_4_k_cu_main4cuda3std6ranges3__45__cpo4swapE - _ZN30_INTERNAL_59197ce4_4_k_cu_main4cuda3std6ranges3__45__cpo4nextE)
_ZN30_INTERNAL_59197ce4_4_k_cu_main4cuda3std6ranges3__45__cpo4nextE:
	.zero		1
	.type		_ZN30_INTERNAL_59197ce4_4_k_cu_main4cuda3std6ranges3__45__cpo4swapE,@object
	.size		_ZN30_INTERNAL_59197ce4_4_k_cu_main4cuda3std6ranges3__45__cpo4swapE,(_ZN30_INTERNAL_59197ce4_4_k_cu_main6thrust24THRUST_300001_SM_1000_NS8cuda_cub10par_nosyncE - _ZN30_INTERNAL_59197ce4_4_k_cu_main4cuda3std6ranges3__45__cpo4swapE)
_ZN30_INTERNAL_59197ce4_4_k_cu_main4cuda3std6ranges3__45__cpo4swapE:
	.zero		1
	.type		_ZN30_INTERNAL_59197ce4_4_k_cu_main6thrust24THRUST_300001_SM_1000_NS8cuda_cub10par_nosyncE,@object
	.size		_ZN30_INTERNAL_59197ce4_4_k_cu_main6thrust24THRUST_300001_SM_1000_NS8cuda_cub10par_nosyncE,(_ZN30_INTERNAL_59197ce4_4_k_cu_main6thrust24THRUST_300001_SM_1000_NS12placeholders2_9E - _ZN30_INTERNAL_59197ce4_4_k_cu_main6thrust24THRUST_300001_SM_1000_NS8cuda_cub10par_nosyncE)
_ZN30_INTERNAL_59197ce4_4_k_cu_main6thrust24THRUST_300001_SM_1000_NS8cuda_cub10par_nosyncE:
	.zero		1
	.type		_ZN30_INTERNAL_59197ce4_4_k_cu_main6thrust24THRUST_300001_SM_1000_NS12placeholders2_9E,@object
	.size		_ZN30_INTERNAL_59197ce4_4_k_cu_main6thrust24THRUST_300001_SM_1000_NS12placeholders2_9E,(_ZN30_INTERNAL_59197ce4_4_k_cu_main4cuda3std3__432_GLOBAL__N__59197ce4_4_k_cu_main6ignoreE - _ZN30_INTERNAL_59197ce4_4_k_cu_main6thrust24THRUST_300001_SM_1000_NS12placeholders2_9E)
_ZN30_INTERNAL_59197ce4_4_k_cu_main6thrust24THRUST_300001_SM_1000_NS12placeholders2_9E:
	.zero		1
	.type		_ZN30_INTERNAL_59197ce4_4_k_cu_main4cuda3std3__432_GLOBAL__N__59197ce4_4_k_cu_main6ignoreE,@object
	.size		_ZN30_INTERNAL_59197ce4_4_k_cu_main4cuda3std3__432_GLOBAL__N__59197ce4_4_k_cu_main6ignoreE,(_ZN30_INTERNAL_59197ce4_4_k_cu_main4cuda3std6ranges3__45__cpo4dataE - _ZN30_INTERNAL_59197ce4_4_k_cu_main4cuda3std3__432_GLOBAL__N__59197ce4_4_k_cu_main6ignoreE)
_ZN30_INTERNAL_59197ce4_4_k_cu_main4cuda3std3__432_GLOBAL__N__59197ce4_4_k_cu_main6ignoreE:
	.zero		1
	.type		_ZN30_INTERNAL_59197ce4_4_k_cu_main4cuda3std6ranges3__45__cpo4dataE,@object
	.size		_ZN30_INTERNAL_59197ce4_4_k_cu_main4cuda3std6ranges3__45__cpo4dataE,(_ZN30_INTERNAL_59197ce4_4_k_cu_main6thrust24THRUST_300001_SM_1000_NS12placeholders2_1E - _ZN30_INTERNAL_59197ce4_4_k_cu_main4cuda3std6ranges3__45__cpo4dataE)
_ZN30_INTERNAL_59197ce4_4_k_cu_main4cuda3std6ranges3__45__cpo4dataE:
	.zero		1
	.type		_ZN30_INTERNAL_59197ce4_4_k_cu_main6thrust24THRUST_300001_SM_1000_NS12placeholders2_1E,@object
	.size		_ZN30_INTERNAL_59197ce4_4_k_cu_main6thrust24THRUST_300001_SM_1000_NS12placeholders2_1E,(_ZN30_INTERNAL_59197ce4_4_k_cu_main4cuda3std3__45__cpo5beginE - _ZN30_INTERNAL_59197ce4_4_k_cu_main6thrust24THRUST_300001_SM_1000_NS12placeholders2_1E)
_ZN30_INTERNAL_59197ce4_4_k_cu_main6thrust24THRUST_300001_SM_1000_NS12placeholders2_1E:
	.zero		1
	.type		_ZN30_INTERNAL_59197ce4_4_k_cu_main4cuda3std3__45__cpo5beginE,@object
	.size		_ZN30_INTERNAL_59197ce4_4_k_cu_main4cuda3std3__45__cpo5beginE,(_ZN30_INTERNAL_59197ce4_4_k_cu_main4cuda3std6ranges3__45__cpo5beginE - _ZN30_INTERNAL_59197ce4_4_k_cu_main4cuda3std3__45__cpo5beginE)
_ZN30_INTERNAL_59197ce4_4_k_cu_main4cuda3std3__45__cpo5beginE:
	.zero		1
	.type		_ZN30_INTERNAL_59197ce4_4_k_cu_main4cuda3std6ranges3__45__cpo5beginE,@object
	.size		_ZN30_INTERNAL_59197ce4_4_k_cu_main4cuda3std6ranges3__45__cpo5beginE,(_ZN30_INTERNAL_59197ce4_4_k_cu_main6thrust24THRUST_300001_SM_1000_NS12placeholders2_5E - _ZN30_INTERNAL_59197ce4_4_k_cu_main4cuda3std6ranges3__45__cpo5beginE)
_ZN30_INTERNAL_59197ce4_4_k_cu_main4cuda3std6ranges3__45__cpo5beginE:
	.zero		1
	.type		_ZN30_INTERNAL_59197ce4_4_k_cu_main6thrust24THRUST_300001_SM_1000_NS12placeholders2_5E,@object
	.size		_ZN30_INTERNAL_59197ce4_4_k_cu_main6thrust24THRUST_300001_SM_1000_NS12placeholders2_5E,(_ZN30_INTERNAL_59197ce4_4_k_cu_main4cuda3std3__45__cpo6rbeginE - _ZN30_INTERNAL_59197ce4_4_k_cu_main6thrust24THRUST_300001_SM_1000_NS12placeholders2_5E)
_ZN30_INTERNAL_59197ce4_4_k_cu_main6thrust24THRUST_300001_SM_1000_NS12placeholders2_5E:
	.zero		1
	.type		_ZN30_INTERNAL_59197ce4_4_k_cu_main4cuda3std3__45__cpo6rbeginE,@object
	.size		_ZN30_INTERNAL_59197ce4_4_k_cu_main4cuda3std3__45__cpo6rbeginE,(_ZN30_INTERNAL_59197ce4_4_k_cu_main4cuda3std6ranges3__45__cpo7advanceE - _ZN30_INTERNAL_59197ce4_4_k_cu_main4cuda3std3__45__cpo6rbeginE)
_ZN30_INTERNAL_59197ce4_4_k_cu_main4cuda3std3__45__cpo6rbeginE:
	.zero		1
	.type		_ZN30_INTERNAL_59197ce4_4_k_cu_main4cuda3std6ranges3__45__cpo7advanceE,@object
	.size		_ZN30_INTERNAL_59197ce4_4_k_cu_main4cuda3std6ranges3__45__cpo7advanceE,(_ZN30_INTERNAL_59197ce4_4_k_cu_main4cuda3std3__47nulloptE - _ZN30_INTERNAL_59197ce4_4_k_cu_main4cuda3std6ranges3__45__cpo7advanceE)
_ZN30_INTERNAL_59197ce4_4_k_cu_main4cuda3std6ranges3__45__cpo7advanceE:
	.zero		1
	.type		_ZN30_INTERNAL_59197ce4_4_k_cu_main4cuda3std3__47nulloptE,@object
	.size		_ZN30_INTERNAL_59197ce4_4_k_cu_main4cuda3std3__47nulloptE,(_ZN30_INTERNAL_59197ce4_4_k_cu_main4cuda3std6ranges3__45__cpo8distanceE - _ZN30_INTERNAL_59197ce4_4_k_cu_main4cuda3std3__47nulloptE)
_ZN30_INTERNAL_59197ce4_4_k_cu_main4cuda3std3__47nulloptE:
	.zero		1
	.type		_ZN30_INTERNAL_59197ce4_4_k_cu_main4cuda3std6ranges3__45__cpo8distanceE,@object
	.size		_ZN30_INTERNAL_59197ce4_4_k_cu_main4cuda3std6ranges3__45__cpo8distanceE,(_ZN30_INTERNAL_59197ce4_4_k_cu_main6thrust24THRUST_300001_SM_1000_NS12placeholders3_10E - _ZN30_INTERNAL_59197ce4_4_k_cu_main4cuda3std6ranges3__45__cpo8distanceE)
_ZN30_INTERNAL_59197ce4_4_k_cu_main4cuda3std6ranges3__45__cpo8distanceE:
	.zero		1
	.type		_ZN30_INTERNAL_59197ce4_4_k_cu_main6thrust24THRUST_300001_SM_1000_NS12placeholders3_10E,@object
	.size		_ZN30_INTERNAL_59197ce4_4_k_cu_main6thrust24THRUST_300001_SM_1000_NS12placeholders3_10E,(_ZN30_INTERNAL_59197ce4_4_k_cu_main4cuda3std3__419piecewise_constructE - _ZN30_INTERNAL_59197ce4_4_k_cu_main6thrust24THRUST_300001_SM_1000_NS12placeholders3_10E)
_ZN30_INTERNAL_59197ce4_4_k_cu_main6thrust24THRUST_300001_SM_1000_NS12placeholders3_10E:
	.zero		1
	.type		_ZN30_INTERNAL_59197ce4_4_k_cu_main4cuda3std3__419piecewise_constructE,@object
	.size		_ZN30_INTERNAL_59197ce4_4_k_cu_main4cuda3std3__419piecewise_constructE,(_ZN30_INTERNAL_59197ce4_4_k_cu_main4cuda3std6ranges3__45__cpo5cdataE - _ZN30_INTERNAL_59197ce4_4_k_cu_main4cuda3std3__419piecewise_constructE)
_ZN30_INTERNAL_59197ce4_4_k_cu_main4cuda3std3__419piecewise_constructE:
	.zero		1
	.type		_ZN30_INTERNAL_59197ce4_4_k_cu_main4cuda3std6ranges3__45__cpo5cdataE,@object
	.size		_ZN30_INTERNAL_59197ce4_4_k_cu_main4cuda3std6ranges3__45__cpo5cdataE,(_ZN30_INTERNAL_59197ce4_4_k_cu_main6thrust24THRUST_300001_SM_1000_NS12placeholders2_2E - _ZN30_INTERNAL_59197ce4_4_k_cu_main4cuda3std6ranges3__45__cpo5cdataE)
_ZN30_INTERNAL_59197ce4_4_k_cu_main4cuda3std6ranges3__45__cpo5cdataE:
	.zero		1
	.type		_ZN30_INTERNAL_59197ce4_4_k_cu_main6thrust24THRUST_300001_SM_1000_NS12placeholders2_2E,@object
	.size		_ZN30_INTERNAL_59197ce4_4_k_cu_main6thrust24THRUST_300001_SM_1000_NS12placeholders2_2E,(_ZN30_INTERNAL_59197ce4_4_k_cu_main4cuda3std3__45__cpo3endE - _ZN30_INTERNAL_59197ce4_4_k_cu_main6thrust24THRUST_300001_SM_1000_NS12placeholders2_2E)
_ZN30_INTERNAL_59197ce4_4_k_cu_main6thrust24THRUST_300001_SM_1000_NS12placeholders2_2E:
	.zero		1
	.type		_ZN30_INTERNAL_59197ce4_4_k_cu_main4cuda3std3__45__cpo3endE,@object
	.size		_ZN30_INTERNAL_59197ce4_4_k_cu_main4cuda3std3__45__cpo3endE,(_ZN30_INTERNAL_59197ce4_4_k_cu_main4cuda3std6ranges3__45__cpo3endE - _ZN30_INTERNAL_59197ce4_4_k_cu_main4cuda3std3__45__cpo3endE)
_ZN30_INTERNAL_59197ce4_4_k_cu_main4cuda3std3__45__cpo3endE:
	.zero		1
	.type		_ZN30_INTERNAL_59197ce4_4_k_cu_main4cuda3std6ranges3__45__cpo3endE,@object
	.size		_ZN30_INTERNAL_59197ce4_4_k_cu_main4cuda3std6ranges3__45__cpo3endE,(_ZN30_INTERNAL_59197ce4_4_k_cu_main6thrust24THRUST_300001_SM_1000_NS12placeholders2_6E - _ZN30_INTERNAL_59197ce4_4_k_cu_main4cuda3std6ranges3__45__cpo3endE)
_ZN30_INTERNAL_59197ce4_4_k_cu_main4cuda3std6ranges3__45__cpo3endE:
	.zero		1
	.type		_ZN30_INTERNAL_59197ce4_4_k_cu_main6thrust24THRUST_300001_SM_1000_NS12placeholders2_6E,@object
	.size		_ZN30_INTERNAL_59197ce4_4_k_cu_main6thrust24THRUST_300001_SM_1000_NS12placeholders2_6E,(_ZN30_INTERNAL_59197ce4_4_k_cu_main4cuda3std3__45__cpo4rendE - _ZN30_INTERNAL_59197ce4_4_k_cu_main6thrust24THRUST_300001_SM_1000_NS12placeholders2_6E)
_ZN30_INTERNAL_59197ce4_4_k_cu_main6thrust24THRUST_300001_SM_1000_NS12placeholders2_6E:
	.zero		1
	.type		_ZN30_INTERNAL_59197ce4_4_k_cu_main4cuda3std3__45__cpo4rendE,@object
	.size		_ZN30_INTERNAL_59197ce4_4_k_cu_main4cuda3std3__45__cpo4rendE,(_ZN30_INTERNAL_59197ce4_4_k_cu_main4cuda3std6ranges3__45__cpo9iter_swapE - _ZN30_INTERNAL_59197ce4_4_k_cu_main4cuda3std3__45__cpo4rendE)
_ZN30_INTERNAL_59197ce4_4_k_cu_main4cuda3std3__45__cpo4rendE:
	.zero		1
	.type		_ZN30_INTERNAL_59197ce4_4_k_cu_main4cuda3std6ranges3__45__cpo9iter_swapE,@object
	.size		_ZN30_INTERNAL_59197ce4_4_k_cu_main4cuda3std6ranges3__45__cpo9iter_swapE,(_ZN30_INTERNAL_59197ce4_4_k_cu_main4cuda3std3__48unexpectE - _ZN30_INTERNAL_59197ce4_4_k_cu_main4cuda3std6ranges3__45__cpo9iter_swapE)
_ZN30_INTERNAL_59197ce4_4_k_cu_main4cuda3std6ranges3__45__cpo9iter_swapE:
	.zero		1
	.type		_ZN30_INTERNAL_59197ce4_4_k_cu_main4cuda3std3__48unexpectE,@object
	.size		_ZN30_INTERNAL_59197ce4_4_k_cu_main4cuda3std3__48unexpectE,(_ZN30_INTERNAL_59197ce4_4_k_cu_main6thrust24THRUST_300001_SM_1000_NS8cuda_cub3parE - _ZN30_INTERNAL_59197ce4_4_k_cu_main4cuda3std3__48unexpectE)
_ZN30_INTERNAL_59197ce4_4_k_cu_main4cuda3std3__48unexpectE:
	.zero		1
	.type		_ZN30_INTERNAL_59197ce4_4_k_cu_main6thrust24THRUST_300001_SM_1000_NS8cuda_cub3parE,@object
	.size		_ZN30_INTERNAL_59197ce4_4_k_cu_main6thrust24THRUST_300001_SM_1000_NS8cuda_cub3parE,(_ZN30_INTERNAL_59197ce4_4_k_cu_main6thrust24THRUST_300001_SM_1000_NS12placeholders2_4E - _ZN30_INTERNAL_59197ce4_4_k_cu_main6thrust24THRUST_300001_SM_1000_NS8cuda_cub3parE)
_ZN30_INTERNAL_59197ce4_4_k_cu_main6thrust24THRUST_300001_SM_1000_NS8cuda_cub3parE:
	.zero		1
	.type		_ZN30_INTERNAL_59197ce4_4_k_cu_main6thrust24THRUST_300001_SM_1000_NS12placeholders2_4E,@object
	.size		_ZN30_INTERNAL_59197ce4_4_k_cu_main6thrust24THRUST_300001_SM_1000_NS12placeholders2_4E,(_ZN30_INTERNAL_59197ce4_4_k_cu_main4cuda3std3__45__cpo4cendE - _ZN30_INTERNAL_59197ce4_4_k_cu_main6thrust24THRUST_300001_SM_1000_NS12placeholders2_4E)
_ZN30_INTERNAL_59197ce4_4_k_cu_main6thrust24THRUST_300001_SM_1000_NS12placeholders2_4E:
	.zero		1
	.type		_ZN30_INTERNAL_59197ce4_4_k_cu_main4cuda3std3__45__cpo4cendE,@object
	.size		_ZN30_INTERNAL_59197ce4_4_k_cu_main4cuda3std3__45__cpo4cendE,(_ZN30_INTERNAL_59197ce4_4_k_cu_main4cuda3std6ranges3__45__cpo4cendE - _ZN30_INTERNAL_59197ce4_4_k_cu_main4cuda3std3__45__cpo4cendE)
_ZN30_INTERNAL_59197ce4_4_k_cu_main4cuda3std3__45__cpo4cendE:
	.zero		1
	.type		_ZN30_INTERNAL_59197ce4_4_k_cu_main4cuda3std6ranges3__45__cpo4cendE,@object
	.size		_ZN30_INTERNAL_59197ce4_4_k_cu_main4cuda3std6ranges3__45__cpo4cendE,(_ZN30_INTERNAL_59197ce4_4_k_cu_main4cuda3std3__420unreachable_sentinelE - _ZN30_INTERNAL_59197ce4_4_k_cu_main4cuda3std6ranges3__45__cpo4cendE)
_ZN30_INTERNAL_59197ce4_4_k_cu_main4cuda3std6ranges3__45__cpo4cendE:
	.zero		1
	.type		_ZN30_INTERNAL_59197ce4_4_k_cu_main4cuda3std3__420unreachable_sentinelE,@object
	.size		_ZN30_INTERNAL_59197ce4_4_k_cu_main4cuda3std3__420unreachable_sentinelE,(_ZN30_INTERNAL_59197ce4_4_k_cu_main4cuda3std6ranges3__45__cpo5ssizeE - _ZN30_INTERNAL_59197ce4_4_k_cu_main4cuda3std3__420unreachable_sentinelE)
_ZN30_INTERNAL_59197ce4_4_k_cu_main4cuda3std3__420unreachable_sentinelE:
	.zero		1
	.type		_ZN30_INTERNAL_59197ce4_4_k_cu_main4cuda3std6ranges3__45__cpo5ssizeE,@object
	.size		_ZN30_INTERNAL_59197ce4_4_k_cu_main4cuda3std6ranges3__45__cpo5ssizeE,(_ZN30_INTERNAL_59197ce4_4_k_cu_main6thrust24THRUST_300001_SM_1000_NS12placeholders2_8E - _ZN30_INTERNAL_59197ce4_4_k_cu_main4cuda3std6ranges3__45__cpo5ssizeE)
_ZN30_INTERNAL_59197ce4_4_k_cu_main4cuda3std6ranges3__45__cpo5ssizeE:
	.zero		1
	.type		_ZN30_INTERNAL_59197ce4_4_k_cu_main6thrust24THRUST_300001_SM_1000_NS12placeholders2_8E,@object
	.size		_ZN30_INTERNAL_59197ce4_4_k_cu_main6thrust24THRUST_300001_SM_1000_NS12placeholders2_8E,(_ZN30_INTERNAL_59197ce4_4_k_cu_main4cuda3std3__45__cpo5crendE - _ZN30_INTERNAL_59197ce4_4_k_cu_main6thrust24THRUST_300001_SM_1000_NS12placeholders2_8E)
_ZN30_INTERNAL_59197ce4_4_k_cu_main6thrust24THRUST_300001_SM_1000_NS12placeholders2_8E:
	.zero		1
	.type		_ZN30_INTERNAL_59197ce4_4_k_cu_main4cuda3std3__45__cpo5crendE,@object
	.size		_ZN30_INTERNAL_59197ce4_4_k_cu_main4cuda3std3__45__cpo5crendE,(_ZN30_INTERNAL_59197ce4_4_k_cu_main4cuda3std6ranges3__45__cpo4prevE - _ZN30_INTERNAL_59197ce4_4_k_cu_main4cuda3std3__45__cpo5crendE)
_ZN30_INTERNAL_59197ce4_4_k_cu_main4cuda3std3__45__cpo5crendE:
	.zero		1
	.type		_ZN30_INTERNAL_59197ce4_4_k_cu_main4cuda3std6ranges3__45__cpo4prevE,@object
	.size		_ZN30_INTERNAL_59197ce4_4_k_cu_main4cuda3std6ranges3__45__cpo4prevE,(_ZN30_INTERNAL_59197ce4_4_k_cu_main4cuda3std6ranges3__45__cpo9iter_moveE - _ZN30_INTERNAL_59197ce4_4_k_cu_main4cuda3std6ranges3__45__cpo4prevE)
_ZN30_INTERNAL_59197ce4_4_k_cu_main4cuda3std6ranges3__45__cpo4prevE:
	.zero		1
	.type		_ZN30_INTERNAL_59197ce4_4_k_cu_main4cuda3std6ranges3__45__cpo9iter_moveE,@object
	.size		_ZN30_INTERNAL_59197ce4_4_k_cu_main4cuda3std6ranges3__45__cpo9iter_moveE,(_ZN30_INTERNAL_59197ce4_4_k_cu_main6thrust24THRUST_300001_SM_1000_NS6system6detail10sequential3seqE - _ZN30_INTERNAL_59197ce4_4_k_cu_main4cuda3std6ranges3__45__cpo9iter_moveE)
_ZN30_INTERNAL_59197ce4_4_k_cu_main4cuda3std6ranges3__45__cpo9iter_moveE:
	.zero		1
	.type		_ZN30_INTERNAL_59197ce4_4_k_cu_main6thrust24THRUST_300001_SM_1000_NS6system6detail10sequential3seqE,@object
	.size		_ZN30_INTERNAL_59197ce4_4_k_cu_main6thrust24THRUST_300001_SM_1000_NS6system6detail10sequential3seqE,(.L_31 - _ZN30_INTERNAL_59197ce4_4_k_cu_main6thrust24THRUST_300001_SM_1000_NS6system6detail10sequential3seqE)
_ZN30_INTERNAL_59197ce4_4_k_cu_main6thrust24THRUST_300001_SM_1000_NS6system6detail10sequential3seqE:
	.zero		1
.L_31:


//--------------------- .nv.constant0._ZN3cub18CUB_300001_SM_10006detail9transform16transform_kernelINS2_10policy_hubILb1EN4cuda3std3__45tupleIJN6thrust24THRUST_300001_SM_1000_NS17counting_iteratorIiNSA_11use_defaultESC_SC_EEEEEE10policy1000El7rng_gpuNSA_6detail15normal_iteratorINSA_10device_ptrIdEEEEJSD_EEEvT0_iT1_T2_DpNS2_10kernel_argIT3_EE --------------------------
	.section	.nv.constant0._ZN3cub18CUB_300001_SM_10006detail9transform16transform_kernelINS2_10policy_hubILb1EN4cuda3std3__45tupleIJN6thrust24THRUST_300001_SM_1000_NS17counting_iteratorIiNSA_11use_defaultESC_SC_EEEEEE10policy1000El7rng_gpuNSA_6detail15normal_iteratorINSA_10device_ptrIdEEEEJSD_EEEvT0_iT1_T2_DpNS2_10kernel_argIT3_EE,"a",@progbits
	.sectionflags	@""
	.align	4
.nv.constant0._ZN3cub18CUB_300001_SM_10006detail9transform16transform_kernelINS2_10policy_hubILb1EN4cuda3std3__45tupleIJN6thrust24THRUST_300001_SM_1000_NS17counting_iteratorIiNSA_11use_defaultESC_SC_EEEEEE10policy1000El7rng_gpuNSA_6detail15normal_iteratorINSA_10device_ptrIdEEEEJSD_EEEvT0_iT1_T2_DpNS2_10kernel_argIT3_EE:
	.zero		936


//--------------------- .nv.constant0._ZN3cub18CUB_300001_SM_10006detail9transform16transform_kernelINS2_10policy_hubILb1EN4cuda3std3__45tupleIJN6thrust24THRUST_300001_SM_1000_NS17counting_iteratorIiNSA_11use_defaultESC_SC_EEEEEE10policy1000Ei7rng_gpuNSA_6detail15normal_iteratorINSA_10device_ptrIdEEEEJSD_EEEvT0_iT1_T2_DpNS2_10kernel_argIT3_EE --------------------------
	.section	.nv.constant0._ZN3cub18CUB_300001_SM_10006detail9transform16transform_kernelINS2_10policy_hubILb1EN4cuda3std3__45tupleIJN6thrust24THRUST_300001_SM_1000_NS17counting_iteratorIiNSA_11use_defaultESC_SC_EEEEEE10policy1000Ei7rng_gpuNSA_6detail15normal_iteratorINSA_10device_ptrIdEEEEJSD_EEEvT0_iT1_T2_DpNS2_10kernel_argIT3_EE,"a",@progbits
	.sectionflags	@""
	.align	4
.nv.constant0._ZN3cub18CUB_300001_SM_10006detail9transform16transform_kernelINS2_10policy_hubILb1EN4cuda3std3__45tupleIJN6thrust24THRUST_300001_SM_1000_NS17counting_iteratorIiNSA_11use_defaultESC_SC_EEEEEE10policy1000Ei7rng_gpuNSA_6detail15normal_iteratorINSA_10device_ptrIdEEEEJSD_EEEvT0_iT1_T2_DpNS2_10kernel_argIT3_EE:
	.zero		936


//--------------------- .nv.constant0._ZN3cub18CUB_300001_SM_10006detail8for_each13static_kernelINS2_12policy_hub_t12policy_500_tEmN6thrust24THRUST_300001_SM_1000_NS8cuda_cub20__uninitialized_fill7functorINS7_10device_ptrIdEEdEEEEvT0_T1_ --------------------------
	.section	.nv.constant0._ZN3cub18CUB_300001_SM_10006detail8for_each13static_kernelINS2_12policy_hub_t12policy_500_tEmN6thrust24THRUST_300001_SM_1000_NS8cuda_cub20__uninitialized_fill7functorINS7_10device_ptrIdEEdEEEEvT0_T1_,"a",@progbits
	.sectionflags	@""
	.align	4
.nv.constant0._ZN3cub18CUB_300001_SM_10006detail8for_each13static_kernelINS2_12policy_hub_t12policy_500_tEmN6thrust24THRUST_300001_SM_1000_NS8cuda_cub20__uninitialized_fill7functorINS7_10device_ptrIdEEdEEEEvT0_T1_:
	.zero		920


//--------------------- .nv.constant0._ZN3cub18CUB_300001_SM_10006detail11EmptyKernelIvEEvv --------------------------
	.section	.nv.constant0._ZN3cub18CUB_300001_SM_10006detail11EmptyKernelIvEEvv,"a",@progbits
	.sectionflags	@""
	.align	4
.nv.constant0._ZN3cub18CUB_300001_SM_10006detail11EmptyKernelIvEEvv:
	.zero		896


//--------------------- SYMBOLS --------------------------

	.type		.nv.reservedSmem.offset0,@object
	.size		.nv.reservedSmem.offset0,0x4
